//
// Generated by NVIDIA NVVM Compiler
//
// Compiler Build ID: CL-36424714
// Cuda compilation tools, release 13.0, V13.0.88
// Based on NVVM 20.0.0
//

.version 9.0
.target sm_100
.address_size 64

	// .globl	_Z6calc_bPfS_S_iiffff

.visible .entry _Z6calc_bPfS_S_iiffff(
	.param .u64 .ptr .align 1 _Z6calc_bPfS_S_iiffff_param_0,
	.param .u64 .ptr .align 1 _Z6calc_bPfS_S_iiffff_param_1,
	.param .u64 .ptr .align 1 _Z6calc_bPfS_S_iiffff_param_2,
	.param .u32 _Z6calc_bPfS_S_iiffff_param_3,
	.param .u32 _Z6calc_bPfS_S_iiffff_param_4,
	.param .f32 _Z6calc_bPfS_S_iiffff_param_5,
	.param .f32 _Z6calc_bPfS_S_iiffff_param_6,
	.param .f32 _Z6calc_bPfS_S_iiffff_param_7,
	.param .f32 _Z6calc_bPfS_S_iiffff_param_8
)
{
	.reg .pred 	%p<8>;
	.reg .b32 	%r<24>;
	.reg .b32 	%f<34>;
	.reg .b64 	%rd<18>;

	ld.param.u64 	%rd1, [_Z6calc_bPfS_S_iiffff_param_0];
	ld.param.u64 	%rd2, [_Z6calc_bPfS_S_iiffff_param_1];
	ld.param.u64 	%rd3, [_Z6calc_bPfS_S_iiffff_param_2];
	ld.param.u32 	%r4, [_Z6calc_bPfS_S_iiffff_param_3];
	ld.param.u32 	%r6, [_Z6calc_bPfS_S_iiffff_param_4];
	ld.param.f32 	%f1, [_Z6calc_bPfS_S_iiffff_param_5];
	ld.param.f32 	%f2, [_Z6calc_bPfS_S_iiffff_param_6];
	ld.param.f32 	%f3, [_Z6calc_bPfS_S_iiffff_param_7];
	ld.param.f32 	%f4, [_Z6calc_bPfS_S_iiffff_param_8];
	mov.u32 	%r7, %ctaid.x;
	mov.u32 	%r8, %ntid.x;
	mov.u32 	%r9, %tid.x;
	mad.lo.s32 	%r10, %r7, %r8, %r9;
	mov.u32 	%r11, %ctaid.y;
	mov.u32 	%r12, %ntid.y;
	mov.u32 	%r13, %tid.y;
	mad.lo.s32 	%r14, %r11, %r12, %r13;
	setp.eq.s32 	%p1, %r10, 0;
	setp.eq.s32 	%p2, %r14, 0;
	or.pred  	%p3, %p1, %p2;
	add.s32 	%r15, %r6, -1;
	setp.ge.s32 	%p4, %r10, %r15;
	or.pred  	%p5, %p3, %p4;
	add.s32 	%r16, %r4, -1;
	setp.ge.s32 	%p6, %r14, %r16;
	or.pred  	%p7, %p5, %p6;
	@%p7 bra 	$L__BB0_2;
	cvta.to.global.u64 	%rd4, %rd2;
	cvta.to.global.u64 	%rd5, %rd3;
	cvta.to.global.u64 	%rd6, %rd1;
	rcp.rn.f32 	%f5, %f3;
	mul.lo.s32 	%r17, %r6, %r14;
	add.s32 	%r18, %r17, %r10;
	mul.wide.s32 	%rd7, %r18, 4;
	add.s64 	%rd8, %rd4, %rd7;
	ld.global.f32 	%f6, [%rd8+4];
	ld.global.f32 	%f7, [%rd8+-4];
	sub.f32 	%f8, %f6, %f7;
	add.f32 	%f9, %f1, %f1;
	div.rn.f32 	%f10, %f8, %f9;
	add.s32 	%r19, %r17, %r6;
	add.s32 	%r20, %r18, %r6;
	mul.wide.s32 	%rd9, %r20, 4;
	add.s64 	%rd10, %rd5, %rd9;
	ld.global.f32 	%f11, [%rd10];
	shl.b32 	%r21, %r6, 1;
	sub.s32 	%r22, %r19, %r21;
	add.s32 	%r23, %r22, %r10;
	mul.wide.s32 	%rd11, %r23, 4;
	add.s64 	%rd12, %rd5, %rd11;
	ld.global.f32 	%f12, [%rd12];
	sub.f32 	%f13, %f11, %f12;
	add.f32 	%f14, %f2, %f2;
	div.rn.f32 	%f15, %f13, %f14;
	add.f32 	%f16, %f10, %f15;
	mul.f32 	%f17, %f5, %f16;
	mul.f32 	%f18, %f10, %f10;
	sub.f32 	%f19, %f17, %f18;
	mul.wide.s32 	%rd13, %r6, 4;
	add.s64 	%rd14, %rd8, %rd13;
	ld.global.f32 	%f20, [%rd14];
	add.s64 	%rd15, %rd4, %rd11;
	ld.global.f32 	%f21, [%rd15];
	sub.f32 	%f22, %f20, %f21;
	div.rn.f32 	%f23, %f22, %f14;
	add.s64 	%rd16, %rd12, %rd13;
	ld.global.f32 	%f24, [%rd16+4];
	ld.global.f32 	%f25, [%rd16+-4];
	sub.f32 	%f26, %f24, %f25;
	mul.f32 	%f27, %f23, %f26;
	div.rn.f32 	%f28, %f27, %f9;
	add.f32 	%f29, %f28, %f28;
	sub.f32 	%f30, %f19, %f29;
	mul.f32 	%f31, %f15, %f15;
	sub.f32 	%f32, %f30, %f31;
	mul.f32 	%f33, %f4, %f32;
	add.s64 	%rd17, %rd6, %rd7;
	st.global.f32 	[%rd17], %f33;
$L__BB0_2:
	ret;

}
	// .globl	_Z6calc_pPfS_S_iiff
.visible .entry _Z6calc_pPfS_S_iiff(
	.param .u64 .ptr .align 1 _Z6calc_pPfS_S_iiff_param_0,
	.param .u64 .ptr .align 1 _Z6calc_pPfS_S_iiff_param_1,
	.param .u64 .ptr .align 1 _Z6calc_pPfS_S_iiff_param_2,
	.param .u32 _Z6calc_pPfS_S_iiff_param_3,
	.param .u32 _Z6calc_pPfS_S_iiff_param_4,
	.param .f32 _Z6calc_pPfS_S_iiff_param_5,
	.param .f32 _Z6calc_pPfS_S_iiff_param_6
)
{
	.reg .pred 	%p<8>;
	.reg .b32 	%r<23>;
	.reg .b32 	%f<20>;
	.reg .b64 	%rd<15>;

	ld.param.u64 	%rd1, [_Z6calc_pPfS_S_iiff_param_0];
	ld.param.u64 	%rd2, [_Z6calc_pPfS_S_iiff_param_1];
	ld.param.u64 	%rd3, [_Z6calc_pPfS_S_iiff_param_2];
	ld.param.u32 	%r4, [_Z6calc_pPfS_S_iiff_param_3];
	ld.param.u32 	%r6, [_Z6calc_pPfS_S_iiff_param_4];
	ld.param.f32 	%f1, [_Z6calc_pPfS_S_iiff_param_5];
	ld.param.f32 	%f2, [_Z6calc_pPfS_S_iiff_param_6];
	mov.u32 	%r7, %ctaid.x;
	mov.u32 	%r8, %ntid.x;
	mov.u32 	%r9, %tid.x;
	mad.lo.s32 	%r10, %r7, %r8, %r9;
	mov.u32 	%r11, %ctaid.y;
	mov.u32 	%r12, %ntid.y;
	mov.u32 	%r13, %tid.y;
	mad.lo.s32 	%r14, %r11, %r12, %r13;
	setp.eq.s32 	%p1, %r10, 0;
	setp.eq.s32 	%p2, %r14, 0;
	or.pred  	%p3, %p1, %p2;
	add.s32 	%r15, %r6, -1;
	setp.ge.s32 	%p4, %r10, %r15;
	or.pred  	%p5, %p3, %p4;
	add.s32 	%r16, %r4, -1;
	setp.ge.s32 	%p6, %r14, %r16;
	or.pred  	%p7, %p5, %p6;
	@%p7 bra 	$L__BB1_2;
	cvta.to.global.u64 	%rd4, %rd2;
	cvta.to.global.u64 	%rd5, %rd3;
	cvta.to.global.u64 	%rd6, %rd1;
	mul.f32 	%f3, %f2, %f2;
	mul.lo.s32 	%r17, %r6, %r14;
	add.s32 	%r18, %r17, %r10;
	mul.wide.s32 	%rd7, %r18, 4;
	add.s64 	%rd8, %rd4, %rd7;
	ld.global.f32 	%f4, [%rd8+4];
	ld.global.f32 	%f5, [%rd8+-4];
	add.f32 	%f6, %f4, %f5;
	mul.f32 	%f7, %f1, %f1;
	add.s32 	%r19, %r17, %r6;
	mul.wide.s32 	%rd9, %r6, 4;
	add.s64 	%rd10, %rd8, %rd9;
	ld.global.f32 	%f8, [%rd10];
	shl.b32 	%r20, %r6, 1;
	sub.s32 	%r21, %r19, %r20;
	add.s32 	%r22, %r21, %r10;
	mul.wide.s32 	%rd11, %r22, 4;
	add.s64 	%rd12, %rd4, %rd11;
	ld.global.f32 	%f9, [%rd12];
	add.f32 	%f10, %f8, %f9;
	mul.f32 	%f11, %f7, %f10;
	fma.rn.f32 	%f12, %f3, %f6, %f11;
	add.s64 	%rd13, %rd5, %rd7;
	ld.global.f32 	%f13, [%rd13];
	mul.f32 	%f14, %f7, %f13;
	mul.f32 	%f15, %f3, %f14;
	sub.f32 	%f16, %f12, %f15;
	add.f32 	%f17, %f7, %f3;
	add.f32 	%f18, %f17, %f17;
	div.rn.f32 	%f19, %f16, %f18;
	add.s64 	%rd14, %rd6, %rd7;
	st.global.f32 	[%rd14], %f19;
$L__BB1_2:
	ret;

}
	// .globl	_Z8calc_u_vPfS_S_S_S_iifffff
.visible .entry _Z8calc_u_vPfS_S_S_S_iifffff(
	.param .u64 .ptr .align 1 _Z8calc_u_vPfS_S_S_S_iifffff_param_0,
	.param .u64 .ptr .align 1 _Z8calc_u_vPfS_S_S_S_iifffff_param_1,
	.param .u64 .ptr .align 1 _Z8calc_u_vPfS_S_S_S_iifffff_param_2,
	.param .u64 .ptr .align 1 _Z8calc_u_vPfS_S_S_S_iifffff_param_3,
	.param .u64 .ptr .align 1 _Z8calc_u_vPfS_S_S_S_iifffff_param_4,
	.param .u32 _Z8calc_u_vPfS_S_S_S_iifffff_param_5,
	.param .u32 _Z8calc_u_vPfS_S_S_S_iifffff_param_6,
	.param .f32 _Z8calc_u_vPfS_S_S_S_iifffff_param_7,
	.param .f32 _Z8calc_u_vPfS_S_S_S_iifffff_param_8,
	.param .f32 _Z8calc_u_vPfS_S_S_S_iifffff_param_9,
	.param .f32 _Z8calc_u_vPfS_S_S_S_iifffff_param_10,
	.param .f32 _Z8calc_u_vPfS_S_S_S_iifffff_param_11
)
{
	.reg .pred 	%p<8>;
	.reg .b32 	%r<21>;
	.reg .b32 	%f<66>;
	.reg .b64 	%rd<26>;

	ld.param.u64 	%rd2, [_Z8calc_u_vPfS_S_S_S_iifffff_param_1];
	ld.param.u64 	%rd3, [_Z8calc_u_vPfS_S_S_S_iifffff_param_2];
	ld.param.u64 	%rd4, [_Z8calc_u_vPfS_S_S_S_iifffff_param_3];
	ld.param.u64 	%rd5, [_Z8calc_u_vPfS_S_S_S_iifffff_param_4];
	ld.param.u32 	%r4, [_Z8calc_u_vPfS_S_S_S_iifffff_param_5];
	ld.param.u32 	%r6, [_Z8calc_u_vPfS_S_S_S_iifffff_param_6];
	ld.param.f32 	%f1, [_Z8calc_u_vPfS_S_S_S_iifffff_param_7];
	ld.param.f32 	%f2, [_Z8calc_u_vPfS_S_S_S_iifffff_param_8];
	ld.param.f32 	%f3, [_Z8calc_u_vPfS_S_S_S_iifffff_param_9];
	ld.param.f32 	%f4, [_Z8calc_u_vPfS_S_S_S_iifffff_param_10];
	ld.param.f32 	%f5, [_Z8calc_u_vPfS_S_S_S_iifffff_param_11];
	mov.u32 	%r7, %ctaid.x;
	mov.u32 	%r8, %ntid.x;
	mov.u32 	%r9, %tid.x;
	mad.lo.s32 	%r10, %r7, %r8, %r9;
	mov.u32 	%r11, %ctaid.y;
	mov.u32 	%r12, %ntid.y;
	mov.u32 	%r13, %tid.y;
	mad.lo.s32 	%r14, %r11, %r12, %r13;
	setp.eq.s32 	%p1, %r10, 0;
	setp.eq.s32 	%p2, %r14, 0;
	or.pred  	%p3, %p1, %p2;
	add.s32 	%r15, %r6, -1;
	setp.ge.s32 	%p4, %r10, %r15;
	or.pred  	%p5, %p3, %p4;
	add.s32 	%r16, %r4, -1;
	setp.ge.s32 	%p6, %r14, %r16;
	or.pred  	%p7, %p5, %p6;
	@%p7 bra 	$L__BB2_2;
	ld.param.u64 	%rd25, [_Z8calc_u_vPfS_S_S_S_iifffff_param_0];
	cvta.to.global.u64 	%rd6, %rd3;
	cvta.to.global.u64 	%rd7, %rd5;
	cvta.to.global.u64 	%rd8, %rd25;
	cvta.to.global.u64 	%rd9, %rd4;
	cvta.to.global.u64 	%rd10, %rd2;
	mul.lo.s32 	%r17, %r6, %r14;
	add.s32 	%r18, %r17, %r10;
	mul.wide.s32 	%rd11, %r18, 4;
	add.s64 	%rd12, %rd6, %rd11;
	ld.global.f32 	%f6, [%rd12];
	mul.f32 	%f7, %f3, %f6;
	div.rn.f32 	%f8, %f7, %f1;
	ld.global.f32 	%f9, [%rd12+-4];
	sub.f32 	%f10, %f6, %f9;
	mul.f32 	%f11, %f8, %f10;
	sub.f32 	%f12, %f6, %f11;
	div.rn.f32 	%f13, %f7, %f2;
	sub.s32 	%r19, %r17, %r6;
	add.s32 	%r20, %r19, %r10;
	mul.wide.s32 	%rd13, %r20, 4;
	add.s64 	%rd14, %rd6, %rd13;
	ld.global.f32 	%f14, [%rd14];
	sub.f32 	%f15, %f6, %f14;
	mul.f32 	%f16, %f13, %f15;
	sub.f32 	%f17, %f12, %f16;
	add.f32 	%f18, %f4, %f4;
	mul.f32 	%f19, %f1, %f18;
	div.rn.f32 	%f20, %f3, %f19;
	add.s64 	%rd15, %rd7, %rd11;
	ld.global.f32 	%f21, [%rd15+4];
	ld.global.f32 	%f22, [%rd15+-4];
	sub.f32 	%f23, %f21, %f22;
	mul.f32 	%f24, %f20, %f23;
	sub.f32 	%f25, %f17, %f24;
	mul.f32 	%f26, %f3, %f5;
	mul.f32 	%f27, %f1, %f1;
	div.rn.f32 	%f28, %f26, %f27;
	ld.global.f32 	%f29, [%rd12+4];
	add.f32 	%f30, %f6, %f6;
	sub.f32 	%f31, %f29, %f30;
	add.f32 	%f32, %f9, %f31;
	fma.rn.f32 	%f33, %f28, %f32, %f25;
	mul.f32 	%f34, %f2, %f2;
	div.rn.f32 	%f35, %f26, %f34;
	mul.wide.s32 	%rd16, %r6, 4;
	add.s64 	%rd17, %rd12, %rd16;
	ld.global.f32 	%f36, [%rd17];
	sub.f32 	%f37, %f36, %f30;
	add.f32 	%f38, %f14, %f37;
	fma.rn.f32 	%f39, %f35, %f38, %f33;
	add.s64 	%rd18, %rd8, %rd11;
	st.global.f32 	[%rd18], %f39;
	add.s64 	%rd19, %rd9, %rd11;
	ld.global.f32 	%f40, [%rd19];
	mul.f32 	%f41, %f3, %f40;
	div.rn.f32 	%f42, %f41, %f1;
	ld.global.f32 	%f43, [%rd19+-4];
	sub.f32 	%f44, %f40, %f43;
	mul.f32 	%f45, %f42, %f44;
	sub.f32 	%f46, %f40, %f45;
	div.rn.f32 	%f47, %f41, %f2;
	add.s64 	%rd20, %rd9, %rd13;
	ld.global.f32 	%f48, [%rd20];
	sub.f32 	%f49, %f40, %f48;
	mul.f32 	%f50, %f47, %f49;
	sub.f32 	%f51, %f46, %f50;
	add.s64 	%rd21, %rd15, %rd16;
	ld.global.f32 	%f52, [%rd21];
	add.s64 	%rd22, %rd7, %rd13;
	ld.global.f32 	%f53, [%rd22];
	sub.f32 	%f54, %f52, %f53;
	mul.f32 	%f55, %f20, %f54;
	sub.f32 	%f56, %f51, %f55;
	ld.global.f32 	%f57, [%rd19+4];
	add.f32 	%f58, %f40, %f40;
	sub.f32 	%f59, %f57, %f58;
	add.f32 	%f60, %f43, %f59;
	fma.rn.f32 	%f61, %f28, %f60, %f56;
	add.s64 	%rd23, %rd19, %rd16;
	ld.global.f32 	%f62, [%rd23];
	sub.f32 	%f63, %f62, %f58;
	add.f32 	%f64, %f48, %f63;
	fma.rn.f32 	%f65, %f35, %f64, %f61;
	add.s64 	%rd24, %rd10, %rd11;
	st.global.f32 	[%rd24], %f65;
$L__BB2_2:
	ret;

}
	// .globl	_Z4copyPfS_ii
.visible .entry _Z4copyPfS_ii(
	.param .u64 .ptr .align 1 _Z4copyPfS_ii_param_0,
	.param .u64 .ptr .align 1 _Z4copyPfS_ii_param_1,
	.param .u32 _Z4copyPfS_ii_param_2,
	.param .u32 _Z4copyPfS_ii_param_3
)
{
	.reg .b32 	%r<11>;
	.reg .b32 	%f<2>;
	.reg .b64 	%rd<8>;

	ld.param.u64 	%rd1, [_Z4copyPfS_ii_param_0];
	ld.param.u64 	%rd2, [_Z4copyPfS_ii_param_1];
	ld.param.u32 	%r1, [_Z4copyPfS_ii_param_3];
	cvta.to.global.u64 	%rd3, %rd1;
	cvta.to.global.u64 	%rd4, %rd2;
	mov.u32 	%r2, %ctaid.x;
	mov.u32 	%r3, %ntid.x;
	mov.u32 	%r4, %tid.x;
	mad.lo.s32 	%r5, %r2, %r3, %r4;
	mov.u32 	%r6, %ctaid.y;
	mov.u32 	%r7, %ntid.y;
	mov.u32 	%r8, %tid.y;
	mad.lo.s32 	%r9, %r6, %r7, %r8;
	mad.lo.s32 	%r10, %r1, %r9, %r5;
	mul.wide.s32 	%rd5, %r10, 4;
	add.s64 	%rd6, %rd4, %rd5;
	ld.global.f32 	%f1, [%rd6];
	add.s64 	%rd7, %rd3, %rd5;
	st.global.f32 	[%rd7], %f1;
	ret;

}


// ===== COMPILED SASS (sm_100) =====

	.target	sm_100

	.elftype	@"ET_EXEC"


//--------------------- .note.nv.tkinfo           --------------------------
	.section	.note.nv.tkinfo,"",@"SHT_NOTE"
	.sectionflags	@"SHF_NOTE_NV_TKINFO"
	.tkinfo
        /*0018*/ 	.word	0x00000002
        /*0030*/ 	.string	""
        /*0030*/ 	.string	"ptxas"
        /*0030*/ 	.string	"Cuda compilation tools, release 13.0, V13.0.88"
        /*0030*/ 	.string	"Build cuda_13.0.r13.0/compiler.36424714_0"
        /*0030*/ 	.string	"-arch sm_100 -m 64 "



//--------------------- .note.nv.cuinfo           --------------------------
	.section	.note.nv.cuinfo,"",@"SHT_NOTE"
	.sectionflags	@"SHF_NOTE_NV_CUINFO"
        /*0018*/ 	.short	0x0002
        /*001a*/ 	.short	0x0064
        /*001c*/ 	.short	0x0082
	.zero		2


//--------------------- .nv.info                  --------------------------
	.section	.nv.info,"",@"SHT_CUDA_INFO"
	.align	4


	//----- nvinfo : EIATTR_REGCOUNT
	.align		4
        /*0000*/ 	.byte	0x04, 0x2f
        /*0002*/ 	.short	(.L_1 - .L_0)
	.align		4
.L_0:
        /*0004*/ 	.word	index@(_Z6calc_bPfS_S_iiffff)
        /*0008*/ 	.word	0x00000018


	//----- nvinfo : EIATTR_FRAME_SIZE
	.align		4
.L_1:
        /*000c*/ 	.byte	0x04, 0x11
        /*000e*/ 	.short	(.L_3 - .L_2)
	.align		4
.L_2:
        /*0010*/ 	.word	index@($__internal_3_$__cuda_sm3x_div_rn_noftz_f32_slowpath)
        /*0014*/ 	.word	0x00000000


	//----- nvinfo : EIATTR_FRAME_SIZE
	.align		4
.L_3:
        /*0018*/ 	.byte	0x04, 0x11
        /*001a*/ 	.short	(.L_5 - .L_4)
	.align		4
.L_4:
        /*001c*/ 	.word	index@($__internal_2_$__cuda_sm20_rcp_rn_f32_slowpath)
        /*0020*/ 	.word	0x00000000


	//----- nvinfo : EIATTR_FRAME_SIZE
	.align		4
.L_5:
        /*0024*/ 	.byte	0x04, 0x11
        /*0026*/ 	.short	(.L_7 - .L_6)
	.align		4
.L_6:
        /*0028*/ 	.word	index@(_Z6calc_bPfS_S_iiffff)
        /*002c*/ 	.word	0x00000000


	//----- nvinfo : EIATTR_REGCOUNT
	.align		4
.L_7:
        /*0030*/ 	.byte	0x04, 0x2f
        /*0032*/ 	.short	(.L_9 - .L_8)
	.align		4
.L_8:
        /*0034*/ 	.word	index@(_Z6calc_pPfS_S_iiff)
        /*0038*/ 	.word	0x00000012


	//----- nvinfo : EIATTR_FRAME_SIZE
	.align		4
.L_9:
        /*003c*/ 	.byte	0x04, 0x11
        /*003e*/ 	.short	(.L_11 - .L_10)
	.align		4
.L_10:
        /*0040*/ 	.word	index@($__internal_1_$__cuda_sm3x_div_rn_noftz_f32_slowpath)
        /*0044*/ 	.word	0x00000000


	//----- nvinfo : EIATTR_FRAME_SIZE
	.align		4
.L_11:
        /*0048*/ 	.byte	0x04, 0x11
        /*004a*/ 	.short	(.L_13 - .L_12)
	.align		4
.L_12:
        /*004c*/ 	.word	index@(_Z6calc_pPfS_S_iiff)
        /*0050*/ 	.word	0x00000000


	//----- nvinfo : EIATTR_REGCOUNT
	.align		4
.L_13:
        /*0054*/ 	.byte	0x04, 0x2f
        /*0056*/ 	.short	(.L_15 - .L_14)
	.align		4
.L_14:
        /*0058*/ 	.word	index@(_Z8calc_u_vPfS_S_S_S_iifffff)
        /*005c*/ 	.word	0x0000001a


	//----- nvinfo : EIATTR_FRAME_SIZE
	.align		4
.L_15:
        /*0060*/ 	.byte	0x04, 0x11
        /*0062*/ 	.short	(.L_17 - .L_16)
	.align		4
.L_16:
        /*0064*/ 	.word	index@($__internal_0_$__cuda_sm3x_div_rn_noftz_f32_slowpath)
        /*0068*/ 	.word	0x00000000


	//----- nvinfo : EIATTR_FRAME_SIZE
	.align		4
.L_17:
        /*006c*/ 	.byte	0x04, 0x11
        /*006e*/ 	.short	(.L_19 - .L_18)
	.align		4
.L_18:
        /*0070*/ 	.word	index@(_Z8calc_u_vPfS_S_S_S_iifffff)
        /*0074*/ 	.word	0x00000000


	//----- nvinfo : EIATTR_REGCOUNT
	.align		4
.L_19:
        /*0078*/ 	.byte	0x04, 0x2f
        /*007a*/ 	.short	(.L_21 - .L_20)
	.align		4
.L_20:
        /*007c*/ 	.word	index@(_Z4copyPfS_ii)
        /*0080*/ 	.word	0x0000000a


	//----- nvinfo : EIATTR_FRAME_SIZE
	.align		4
.L_21:
        /*0084*/ 	.byte	0x04, 0x11
        /*0086*/ 	.short	(.L_23 - .L_22)
	.align		4
.L_22:
        /*0088*/ 	.word	index@(_Z4copyPfS_ii)
        /*008c*/ 	.word	0x00000000


	//----- nvinfo : EIATTR_MIN_STACK_SIZE
	.align		4
.L_23:
        /*0090*/ 	.byte	0x04, 0x12
        /*0092*/ 	.short	(.L_25 - .L_24)
	.align		4
.L_24:
        /*0094*/ 	.word	index@(_Z4copyPfS_ii)
        /*0098*/ 	.word	0x00000000


	//----- nvinfo : EIATTR_MIN_STACK_SIZE
	.align		4
.L_25:
        /*009c*/ 	.byte	0x04, 0x12
        /*009e*/ 	.short	(.L_27 - .L_26)
	.align		4
.L_26:
        /*00a0*/ 	.word	index@(_Z8calc_u_vPfS_S_S_S_iifffff)
        /*00a4*/ 	.word	0x00000000


	//----- nvinfo : EIATTR_MIN_STACK_SIZE
	.align		4
.L_27:
        /*00a8*/ 	.byte	0x04, 0x12
        /*00aa*/ 	.short	(.L_29 - .L_28)
	.align		4
.L_28:
        /*00ac*/ 	.word	index@(_Z6calc_pPfS_S_iiff)
        /*00b0*/ 	.word	0x00000000


	//----- nvinfo : EIATTR_MIN_STACK_SIZE
	.align		4
.L_29:
        /*00b4*/ 	.byte	0x04, 0x12
        /*00b6*/ 	.short	(.L_31 - .L_30)
	.align		4
.L_30:
        /*00b8*/ 	.word	index@(_Z6calc_bPfS_S_iiffff)
        /*00bc*/ 	.word	0x00000000
.L_31:


//--------------------- .nv.compat                --------------------------
	.section	.nv.compat,"",@"SHT_CUDA_COMPAT_INFO"
	.align	4
        /*0000*/ 	.byte	0x02, 0x09, 0x00, 0x00, 0x02, 0x02, 0x01, 0x00, 0x02, 0x05, 0x05, 0x00, 0x03, 0x07, 0x01, 0x01
        /*0010*/ 	.byte	0x02, 0x03, 0x00, 0x00, 0x02, 0x06, 0x01, 0x00, 0x04, 0x0b, 0x08, 0x00, 0x01, 0x00, 0x00, 0x00
        /*0020*/ 	.byte	0x00, 0x00, 0x00, 0x00


//--------------------- .nv.info._Z4copyPfS_ii    --------------------------
	.section	.nv.info._Z4copyPfS_ii,"",@"SHT_CUDA_INFO"
	.sectionflags	@""
	.align	4


	//----- nvinfo : EIATTR_CUDA_API_VERSION
	.align		4
        /*0000*/ 	.byte	0x04, 0x37
        /*0002*/ 	.short	(.L_33 - .L_32)
.L_32:
        /*0004*/ 	.word	0x00000082


	//----- nvinfo : EIATTR_KPARAM_INFO
	.align		4
.L_33:
        /*0008*/ 	.byte	0x04, 0x17
        /*000a*/ 	.short	(.L_35 - .L_34)
.L_34:
        /*000c*/ 	.word	0x00000000
        /*0010*/ 	.short	0x0003
        /*0012*/ 	.short	0x0014
        /*0014*/ 	.byte	0x00, 0xf0, 0x11, 0x00


	//----- nvinfo : EIATTR_KPARAM_INFO
	.align		4
.L_35:
        /*0018*/ 	.byte	0x04, 0x17
        /*001a*/ 	.short	(.L_37 - .L_36)
.L_36:
        /*001c*/ 	.word	0x00000000
        /*0020*/ 	.short	0x0002
        /*0022*/ 	.short	0x0010
        /*0024*/ 	.byte	0x00, 0xf0, 0x11, 0x00


	//----- nvinfo : EIATTR_KPARAM_INFO
	.align		4
.L_37:
        /*0028*/ 	.byte	0x04, 0x17
        /*002a*/ 	.short	(.L_39 - .L_38)
.L_38:
        /*002c*/ 	.word	0x00000000
        /*0030*/ 	.short	0x0001
        /*0032*/ 	.short	0x0008
        /*0034*/ 	.byte	0x00, 0xf5, 0x21, 0x00


	//----- nvinfo : EIATTR_KPARAM_INFO
	.align		4
.L_39:
        /*0038*/ 	.byte	0x04, 0x17
        /*003a*/ 	.short	(.L_41 - .L_40)
.L_40:
        /*003c*/ 	.word	0x00000000
        /*0040*/ 	.short	0x0000
        /*0042*/ 	.short	0x0000
        /*0044*/ 	.byte	0x00, 0xf5, 0x21, 0x00


	//----- nvinfo : EIATTR_SPARSE_MMA_MASK
	.align		4
.L_41:
        /*0048*/ 	.byte	0x03, 0x50
        /*004a*/ 	.short	0x0000


	//----- nvinfo : EIATTR_MAXREG_COUNT
	.align		4
        /*004c*/ 	.byte	0x03, 0x1b
        /*004e*/ 	.short	0x00ff


	//----- nvinfo : EIATTR_MERCURY_ISA_VERSION
	.align		4
        /*0050*/ 	.byte	0x03, 0x5f
        /*0052*/ 	.short	0x0101


	//----- nvinfo : EIATTR_VRC_CTA_INIT_COUNT
	.align		4
        /*0054*/ 	.byte	0x02, 0x4a
	.zero		1
	.zero		1


	//----- nvinfo : EIATTR_EXIT_INSTR_OFFSETS
	.align		4
        /*0058*/ 	.byte	0x04, 0x1c
        /*005a*/ 	.short	(.L_43 - .L_42)


	//   ....[0]....
.L_42:
        /*005c*/ 	.word	0x00000120


	//----- nvinfo : EIATTR_CBANK_PARAM_SIZE
	.align		4
.L_43:
        /*0060*/ 	.byte	0x03, 0x19
        /*0062*/ 	.short	0x0018


	//----- nvinfo : EIATTR_PARAM_CBANK
	.align		4
        /*0064*/ 	.byte	0x04, 0x0a
        /*0066*/ 	.short	(.L_45 - .L_44)
	.align		4
.L_44:
        /*0068*/ 	.word	index@(.nv.constant0._Z4copyPfS_ii)
        /*006c*/ 	.short	0x0380
        /*006e*/ 	.short	0x0018


	//----- nvinfo : EIATTR_SW_WAR
	.align		4
.L_45:
        /*0070*/ 	.byte	0x04, 0x36
        /*0072*/ 	.short	(.L_47 - .L_46)
.L_46:
        /*0074*/ 	.word	0x00000008
.L_47:


//--------------------- .nv.info._Z8calc_u_vPfS_S_S_S_iifffff --------------------------
	.section	.nv.info._Z8calc_u_vPfS_S_S_S_iifffff,"",@"SHT_CUDA_INFO"
	.sectionflags	@""
	.align	4


	//----- nvinfo : EIATTR_CUDA_API_VERSION
	.align		4
        /*0000*/ 	.byte	0x04, 0x37
        /*0002*/ 	.short	(.L_49 - .L_48)
.L_48:
        /*0004*/ 	.word	0x00000082


	//----- nvinfo : EIATTR_KPARAM_INFO
	.align		4
.L_49:
        /*0008*/ 	.byte	0x04, 0x17
        /*000a*/ 	.short	(.L_51 - .L_50)
.L_50:
        /*000c*/ 	.word	0x00000000
        /*0010*/ 	.short	0x000b
        /*0012*/ 	.short	0x0040
        /*0014*/ 	.byte	0x00, 0xf0, 0x11, 0x00


	//----- nvinfo : EIATTR_KPARAM_INFO
	.align		4
.L_51:
        /*0018*/ 	.byte	0x04, 0x17
        /*001a*/ 	.short	(.L_53 - .L_52)
.L_52:
        /*001c*/ 	.word	0x00000000
        /*0020*/ 	.short	0x000a
        /*0022*/ 	.short	0x003c
        /*0024*/ 	.byte	0x00, 0xf0, 0x11, 0x00


	//----- nvinfo : EIATTR_KPARAM_INFO
	.align		4
.L_53:
        /*0028*/ 	.byte	0x04, 0x17
        /*002a*/ 	.short	(.L_55 - .L_54)
.L_54:
        /*002c*/ 	.word	0x00000000
        /*0030*/ 	.short	0x0009
        /*0032*/ 	.short	0x0038
        /*0034*/ 	.byte	0x00, 0xf0, 0x11, 0x00


	//----- nvinfo : EIATTR_KPARAM_INFO
	.align		4
.L_55:
        /*0038*/ 	.byte	0x04, 0x17
        /*003a*/ 	.short	(.L_57 - .L_56)
.L_56:
        /*003c*/ 	.word	0x00000000
        /*0040*/ 	.short	0x0008
        /*0042*/ 	.short	0x0034
        /*0044*/ 	.byte	0x00, 0xf0, 0x11, 0x00


	//----- nvinfo : EIATTR_KPARAM_INFO
	.align		4
.L_57:
        /*0048*/ 	.byte	0x04, 0x17
        /*004a*/ 	.short	(.L_59 - .L_58)
.L_58:
        /*004c*/ 	.word	0x00000000
        /*0050*/ 	.short	0x0007
        /*0052*/ 	.short	0x0030
        /*0054*/ 	.byte	0x00, 0xf0, 0x11, 0x00


	//----- nvinfo : EIATTR_KPARAM_INFO
	.align		4
.L_59:
        /*0058*/ 	.byte	0x04, 0x17
        /*005a*/ 	.short	(.L_61 - .L_60)
.L_60:
        /*005c*/ 	.word	0x00000000
        /*0060*/ 	.short	0x0006
        /*0062*/ 	.short	0x002c
        /*0064*/ 	.byte	0x00, 0xf0, 0x11, 0x00


	//----- nvinfo : EIATTR_KPARAM_INFO
	.align		4
.L_61:
        /*0068*/ 	.byte	0x04, 0x17
        /*006a*/ 	.short	(.L_63 - .L_62)
.L_62:
        /*006c*/ 	.word	0x00000000
        /*0070*/ 	.short	0x0005
        /*0072*/ 	.short	0x0028
        /*0074*/ 	.byte	0x00, 0xf0, 0x11, 0x00


	//----- nvinfo : EIATTR_KPARAM_INFO
	.align		4
.L_63:
        /*0078*/ 	.byte	0x04, 0x17
        /*007a*/ 	.short	(.L_65 - .L_64)
.L_64:
        /*007c*/ 	.word	0x00000000
        /*0080*/ 	.short	0x0004
        /*0082*/ 	.short	0x0020
        /*0084*/ 	.byte	0x00, 0xf5, 0x21, 0x00


	//----- nvinfo : EIATTR_KPARAM_INFO
	.align		4
.L_65:
        /*0088*/ 	.byte	0x04, 0x17
        /*008a*/ 	.short	(.L_67 - .L_66)
.L_66:
        /*008c*/ 	.word	0x00000000
        /*0090*/ 	.short	0x0003
        /*0092*/ 	.short	0x0018
        /*0094*/ 	.byte	0x00, 0xf5, 0x21, 0x00


	//----- nvinfo : EIATTR_KPARAM_INFO
	.align		4
.L_67:
        /*0098*/ 	.byte	0x04, 0x17
        /*009a*/ 	.short	(.L_69 - .L_68)
.L_68:
        /*009c*/ 	.word	0x00000000
        /*00a0*/ 	.short	0x0002
        /*00a2*/ 	.short	0x0010
        /*00a4*/ 	.byte	0x00, 0xf5, 0x21, 0x00


	//----- nvinfo : EIATTR_KPARAM_INFO
	.align		4
.L_69:
        /*00a8*/ 	.byte	0x04, 0x17
        /*00aa*/ 	.short	(.L_71 - .L_70)
.L_70:
        /*00ac*/ 	.word	0x00000000
        /*00b0*/ 	.short	0x0001
        /*00b2*/ 	.short	0x0008
        /*00b4*/ 	.byte	0x00, 0xf5, 0x21, 0x00


	//----- nvinfo : EIATTR_KPARAM_INFO
	.align		4
.L_71:
        /*00b8*/ 	.byte	0x04, 0x17
        /*00ba*/ 	.short	(.L_73 - .L_72)
.L_72:
        /*00bc*/ 	.word	0x00000000
        /*00c0*/ 	.short	0x0000
        /*00c2*/ 	.short	0x0000
        /*00c4*/ 	.byte	0x00, 0xf5, 0x21, 0x00


	//----- nvinfo : EIATTR_SPARSE_MMA_MASK
	.align		4
.L_73:
        /*00c8*/ 	.byte	0x03, 0x50
        /*00ca*/ 	.short	0x0000


	//----- nvinfo : EIATTR_MAXREG_COUNT
	.align		4
        /*00cc*/ 	.byte	0x03, 0x1b
        /*00ce*/ 	.short	0x00ff


	//----- nvinfo : EIATTR_MERCURY_ISA_VERSION
	.align		4
        /*00d0*/ 	.byte	0x03, 0x5f
        /*00d2*/ 	.short	0x0101


	//----- nvinfo : EIATTR_VRC_CTA_INIT_COUNT
	.align		4
        /*00d4*/ 	.byte	0x02, 0x4a
	.zero		1
	.zero		1


	//----- nvinfo : EIATTR_EXIT_INSTR_OFFSETS
	.align		4
        /*00d8*/ 	.byte	0x04, 0x1c
        /*00da*/ 	.short	(.L_75 - .L_74)


	//   ....[0]....
.L_74:
        /*00dc*/ 	.word	0x00000100


	//   ....[1]....
        /*00e0*/ 	.word	0x00000c90


	//----- nvinfo : EIATTR_CRS_STACK_SIZE
	.align		4
.L_75:
        /*00e4*/ 	.byte	0x04, 0x1e
        /*00e6*/ 	.short	(.L_77 - .L_76)
.L_76:
        /*00e8*/ 	.word	0x00000000


	//----- nvinfo : EIATTR_CBANK_PARAM_SIZE
	.align		4
.L_77:
        /*00ec*/ 	.byte	0x03, 0x19
        /*00ee*/ 	.short	0x0044


	//----- nvinfo : EIATTR_PARAM_CBANK
	.align		4
        /*00f0*/ 	.byte	0x04, 0x0a
        /*00f2*/ 	.short	(.L_79 - .L_78)
	.align		4
.L_78:
        /*00f4*/ 	.word	index@(.nv.constant0._Z8calc_u_vPfS_S_S_S_iifffff)
        /*00f8*/ 	.short	0x0380
        /*00fa*/ 	.short	0x0044


	//----- nvinfo : EIATTR_SW_WAR
	.align		4
.L_79:
        /*00fc*/ 	.byte	0x04, 0x36
        /*00fe*/ 	.short	(.L_81 - .L_80)
.L_80:
        /*0100*/ 	.word	0x00000008
.L_81:


//--------------------- .nv.info._Z6calc_pPfS_S_iiff --------------------------
	.section	.nv.info._Z6calc_pPfS_S_iiff,"",@"SHT_CUDA_INFO"
	.sectionflags	@""
	.align	4


	//----- nvinfo : EIATTR_CUDA_API_VERSION
	.align		4
        /*0000*/ 	.byte	0x04, 0x37
        /*0002*/ 	.short	(.L_83 - .L_82)
.L_82:
        /*0004*/ 	.word	0x00000082


	//----- nvinfo : EIATTR_KPARAM_INFO
	.align		4
.L_83:
        /*0008*/ 	.byte	0x04, 0x17
        /*000a*/ 	.short	(.L_85 - .L_84)
.L_84:
        /*000c*/ 	.word	0x00000000
        /*0010*/ 	.short	0x0006
        /*0012*/ 	.short	0x0024
        /*0014*/ 	.byte	0x00, 0xf0, 0x11, 0x00


	//----- nvinfo : EIATTR_KPARAM_INFO
	.align		4
.L_85:
        /*0018*/ 	.byte	0x04, 0x17
        /*001a*/ 	.short	(.L_87 - .L_86)
.L_86:
        /*001c*/ 	.word	0x00000000
        /*0020*/ 	.short	0x0005
        /*0022*/ 	.short	0x0020
        /*0024*/ 	.byte	0x00, 0xf0, 0x11, 0x00


	//----- nvinfo : EIATTR_KPARAM_INFO
	.align		4
.L_87:
        /*0028*/ 	.byte	0x04, 0x17
        /*002a*/ 	.short	(.L_89 - .L_88)
.L_88:
        /*002c*/ 	.word	0x00000000
        /*0030*/ 	.short	0x0004
        /*0032*/ 	.short	0x001c
        /*0034*/ 	.byte	0x00, 0xf0, 0x11, 0x00


	//----- nvinfo : EIATTR_KPARAM_INFO
	.align		4
.L_89:
        /*0038*/ 	.byte	0x04, 0x17
        /*003a*/ 	.short	(.L_91 - .L_90)
.L_90:
        /*003c*/ 	.word	0x00000000
        /*0040*/ 	.short	0x0003
        /*0042*/ 	.short	0x0018
        /*0044*/ 	.byte	0x00, 0xf0, 0x11, 0x00


	//----- nvinfo : EIATTR_KPARAM_INFO
	.align		4
.L_91:
        /*0048*/ 	.byte	0x04, 0x17
        /*004a*/ 	.short	(.L_93 - .L_92)
.L_92:
        /*004c*/ 	.word	0x00000000
        /*0050*/ 	.short	0x0002
        /*0052*/ 	.short	0x0010
        /*0054*/ 	.byte	0x00, 0xf5, 0x21, 0x00


	//----- nvinfo : EIATTR_KPARAM_INFO
	.align		4
.L_93:
        /*0058*/ 	.byte	0x04, 0x17
        /*005a*/ 	.short	(.L_95 - .L_94)
.L_94:
        /*005c*/ 	.word	0x00000000
        /*0060*/ 	.short	0x0001
        /*0062*/ 	.short	0x0008
        /*0064*/ 	.byte	0x00, 0xf5, 0x21, 0x00


	//----- nvinfo : EIATTR_KPARAM_INFO
	.align		4
.L_95:
        /*0068*/ 	.byte	0x04, 0x17
        /*006a*/ 	.short	(.L_97 - .L_96)
.L_96:
        /*006c*/ 	.word	0x00000000
        /*0070*/ 	.short	0x0000
        /*0072*/ 	.short	0x0000
        /*0074*/ 	.byte	0x00, 0xf5, 0x21, 0x00


	//----- nvinfo : EIATTR_SPARSE_MMA_MASK
	.align		4
.L_97:
        /*0078*/ 	.byte	0x03, 0x50
        /*007a*/ 	.short	0x0000


	//----- nvinfo : EIATTR_MAXREG_COUNT
	.align		4
        /*007c*/ 	.byte	0x03, 0x1b
        /*007e*/ 	.short	0x00ff


	//----- nvinfo : EIATTR_MERCURY_ISA_VERSION
	.align		4
        /*0080*/ 	.byte	0x03, 0x5f
        /*0082*/ 	.short	0x0101


	//----- nvinfo : EIATTR_VRC_CTA_INIT_COUNT
	.align		4
        /*0084*/ 	.byte	0x02, 0x4a
	.zero		1
	.zero		1


	//----- nvinfo : EIATTR_EXIT_INSTR_OFFSETS
	.align		4
        /*0088*/ 	.byte	0x04, 0x1c
        /*008a*/ 	.short	(.L_99 - .L_98)


	//   ....[0]....
.L_98:
        /*008c*/ 	.word	0x00000100


	//   ....[1]....
        /*0090*/ 	.word	0x000003d0


	//----- nvinfo : EIATTR_CRS_STACK_SIZE
	.align		4
.L_99:
        /*0094*/ 	.byte	0x04, 0x1e
        /*0096*/ 	.short	(.L_101 - .L_100)
.L_100:
        /*0098*/ 	.word	0x00000000


	//----- nvinfo : EIATTR_CBANK_PARAM_SIZE
	.align		4
.L_101:
        /*009c*/ 	.byte	0x03, 0x19
        /*009e*/ 	.short	0x0028


	//----- nvinfo : EIATTR_PARAM_CBANK
	.align		4
        /*00a0*/ 	.byte	0x04, 0x0a
        /*00a2*/ 	.short	(.L_103 - .L_102)
	.align		4
.L_102:
        /*00a4*/ 	.word	index@(.nv.constant0._Z6calc_pPfS_S_iiff)
        /*00a8*/ 	.short	0x0380
        /*00aa*/ 	.short	0x0028


	//----- nvinfo : EIATTR_SW_WAR
	.align		4
.L_103:
        /*00ac*/ 	.byte	0x04, 0x36
        /*00ae*/ 	.short	(.L_105 - .L_104)
.L_104:
        /*00b0*/ 	.word	0x00000008
.L_105:


//--------------------- .nv.info._Z6calc_bPfS_S_iiffff --------------------------
	.section	.nv.info._Z6calc_bPfS_S_iiffff,"",@"SHT_CUDA_INFO"
	.sectionflags	@""
	.align	4


	//----- nvinfo : EIATTR_CUDA_API_VERSION
	.align		4
        /*0000*/ 	.byte	0x04, 0x37
        /*0002*/ 	.short	(.L_107 - .L_106)
.L_106:
        /*0004*/ 	.word	0x00000082


	//----- nvinfo : EIATTR_KPARAM_INFO
	.align		4
.L_107:
        /*0008*/ 	.byte	0x04, 0x17
        /*000a*/ 	.short	(.L_109 - .L_108)
.L_108:
        /*000c*/ 	.word	0x00000000
        /*0010*/ 	.short	0x0008
        /*0012*/ 	.short	0x002c
        /*0014*/ 	.byte	0x00, 0xf0, 0x11, 0x00


	//----- nvinfo : EIATTR_KPARAM_INFO
	.align		4
.L_109:
        /*0018*/ 	.byte	0x04, 0x17
        /*001a*/ 	.short	(.L_111 - .L_110)
.L_110:
        /*001c*/ 	.word	0x00000000
        /*0020*/ 	.short	0x0007
        /*0022*/ 	.short	0x0028
        /*0024*/ 	.byte	0x00, 0xf0, 0x11, 0x00


	//----- nvinfo : EIATTR_KPARAM_INFO
	.align		4
.L_111:
        /*0028*/ 	.byte	0x04, 0x17
        /*002a*/ 	.short	(.L_113 - .L_112)
.L_112:
        /*002c*/ 	.word	0x00000000
        /*0030*/ 	.short	0x0006
        /*0032*/ 	.short	0x0024
        /*0034*/ 	.byte	0x00, 0xf0, 0x11, 0x00


	//----- nvinfo : EIATTR_KPARAM_INFO
	.align		4
.L_113:
        /*0038*/ 	.byte	0x04, 0x17
        /*003a*/ 	.short	(.L_115 - .L_114)
.L_114:
        /*003c*/ 	.word	0x00000000
        /*0040*/ 	.short	0x0005
        /*0042*/ 	.short	0x0020
        /*0044*/ 	.byte	0x00, 0xf0, 0x11, 0x00


	//----- nvinfo : EIATTR_KPARAM_INFO
	.align		4
.L_115:
        /*0048*/ 	.byte	0x04, 0x17
        /*004a*/ 	.short	(.L_117 - .L_116)
.L_116:
        /*004c*/ 	.word	0x00000000
        /*0050*/ 	.short	0x0004
        /*0052*/ 	.short	0x001c
        /*0054*/ 	.byte	0x00, 0xf0, 0x11, 0x00


	//----- nvinfo : EIATTR_KPARAM_INFO
	.align		4
.L_117:
        /*0058*/ 	.byte	0x04, 0x17
        /*005a*/ 	.short	(.L_119 - .L_118)
.L_118:
        /*005c*/ 	.word	0x00000000
        /*0060*/ 	.short	0x0003
        /*0062*/ 	.short	0x0018
        /*0064*/ 	.byte	0x00, 0xf0, 0x11, 0x00


	//----- nvinfo : EIATTR_KPARAM_INFO
	.align		4
.L_119:
        /*0068*/ 	.byte	0x04, 0x17
        /*006a*/ 	.short	(.L_121 - .L_120)
.L_120:
        /*006c*/ 	.word	0x00000000
        /*0070*/ 	.short	0x0002
        /*0072*/ 	.short	0x0010
        /*0074*/ 	.byte	0x00, 0xf5, 0x21, 0x00


	//----- nvinfo : EIATTR_KPARAM_INFO
	.align		4
.L_121:
        /*0078*/ 	.byte	0x04, 0x17
        /*007a*/ 	.short	(.L_123 - .L_122)
.L_122:
        /*007c*/ 	.word	0x00000000
        /*0080*/ 	.short	0x0001
        /*0082*/ 	.short	0x0008
        /*0084*/ 	.byte	0x00, 0xf5, 0x21, 0x00


	//----- nvinfo : EIATTR_KPARAM_INFO
	.align		4
.L_123:
        /*0088*/ 	.byte	0x04, 0x17
        /*008a*/ 	.short	(.L_125 - .L_124)
.L_124:
        /*008c*/ 	.word	0x00000000
        /*0090*/ 	.short	0x0000
        /*0092*/ 	.short	0x0000
        /*0094*/ 	.byte	0x00, 0xf5, 0x21, 0x00


	//----- nvinfo : EIATTR_SPARSE_MMA_MASK
	.align		4
.L_125:
        /*0098*/ 	.byte	0x03, 0x50
        /*009a*/ 	.short	0x0000


	//----- nvinfo : EIATTR_MAXREG_COUNT
	.align		4
        /*009c*/ 	.byte	0x03, 0x1b
        /*009e*/ 	.short	0x00ff


	//----- nvinfo : EIATTR_MERCURY_ISA_VERSION
	.align		4
        /*00a0*/ 	.byte	0x03, 0x5f
        /*00a2*/ 	.short	0x0101


	//----- nvinfo : EIATTR_VRC_CTA_INIT_COUNT
	.align		4
        /*00a4*/ 	.byte	0x02, 0x4a
	.zero		1
	.zero		1


	//----- nvinfo : EIATTR_EXIT_INSTR_OFFSETS
	.align		4
        /*00a8*/ 	.byte	0x04, 0x1c
        /*00aa*/ 	.short	(.L_127 - .L_126)


	//   ....[0]....
.L_126:
        /*00ac*/ 	.word	0x00000100


	//   ....[1]....
        /*00b0*/ 	.word	0x00000830


	//----- nvinfo : EIATTR_CRS_STACK_SIZE
	.align		4
.L_127:
        /*00b4*/ 	.byte	0x04, 0x1e
        /*00b6*/ 	.short	(.L_129 - .L_128)
.L_128:
        /*00b8*/ 	.word	0x00000000


	//----- nvinfo : EIATTR_CBANK_PARAM_SIZE
	.align		4
.L_129:
        /*00bc*/ 	.byte	0x03, 0x19
        /*00be*/ 	.short	0x0030


	//----- nvinfo : EIATTR_PARAM_CBANK
	.align		4
        /*00c0*/ 	.byte	0x04, 0x0a
        /*00c2*/ 	.short	(.L_131 - .L_130)
	.align		4
.L_130:
        /*00c4*/ 	.word	index@(.nv.constant0._Z6calc_bPfS_S_iiffff)
        /*00c8*/ 	.short	0x0380
        /*00ca*/ 	.short	0x0030


	//----- nvinfo : EIATTR_SW_WAR
	.align		4
.L_131:
        /*00cc*/ 	.byte	0x04, 0x36
        /*00ce*/ 	.short	(.L_133 - .L_132)
.L_132:
        /*00d0*/ 	.word	0x00000008
.L_133:


//--------------------- .nv.callgraph             --------------------------
	.section	.nv.callgraph,"",@"SHT_CUDA_CALLGRAPH"
	.align	4
	.sectionentsize	8
	.align		4
        /*0000*/ 	.word	0x00000000
	.align		4
        /*0004*/ 	.word	0xffffffff
	.align		4
        /*0008*/ 	.word	0x00000000
	.align		4
        /*000c*/ 	.word	0xfffffffe
	.align		4
        /*0010*/ 	.word	0x00000000
	.align		4
        /*0014*/ 	.word	0xfffffffd
	.align		4
        /*0018*/ 	.word	0x00000000
	.align		4
        /*001c*/ 	.word	0xfffffffc


//--------------------- .text._Z4copyPfS_ii       --------------------------
	.section	.text._Z4copyPfS_ii,"ax",@progbits
	.align	128
        .global         _Z4copyPfS_ii
        .type           _Z4copyPfS_ii,@function
        .size           _Z4copyPfS_ii,(.L_x_67 - _Z4copyPfS_ii)
        .other          _Z4copyPfS_ii,@"STO_CUDA_ENTRY STV_DEFAULT"
_Z4copyPfS_ii:
.text._Z4copyPfS_ii:
[----:B------:R-:W-:Y:S01]  /*0000*/  LDC R1, c[0x0][0x37c] ;  /* 0x0000df00ff017b82 */ /* 0x000fe20000000800 */
[----:B------:R-:W0:Y:S07]  /*0010*/  S2R R5, SR_TID.X ;  /* 0x0000000000057919 */ /* 0x000e2e0000002100 */
[----:B------:R-:W0:Y:S01]  /*0020*/  S2UR UR6, SR_CTAID.X ;  /* 0x00000000000679c3 */ /* 0x000e220000002500 */
[----:B------:R-:W1:Y:S01]  /*0030*/  LDCU UR8, c[0x0][0x394] ;  /* 0x00007280ff0877ac */ /* 0x000e620008000800 */
[----:B------:R-:W2:Y:S01]  /*0040*/  S2R R7, SR_TID.Y ;  /* 0x0000000000077919 */ /* 0x000ea20000002200 */
[----:B------:R-:W3:Y:S05]  /*0050*/  LDCU.64 UR4, c[0x0][0x358] ;  /* 0x00006b00ff0477ac */ /* 0x000eea0008000a00 */
[----:B------:R-:W0:Y:S08]  /*0060*/  LDC R0, c[0x0][0x360] ;  /* 0x0000d800ff007b82 */ /* 0x000e300000000800 */
[----:B------:R-:W2:Y:S08]  /*0070*/  S2UR UR7, SR_CTAID.Y ;  /* 0x00000000000779c3 */ /* 0x000eb00000002600 */
[----:B------:R-:W2:Y:S08]  /*0080*/  LDC R4, c[0x0][0x364] ;  /* 0x0000d900ff047b82 */ /* 0x000eb00000000800 */
[----:B------:R-:W4:Y:S01]  /*0090*/  LDC.64 R2, c[0x0][0x388] ;  /* 0x0000e200ff027b82 */ /* 0x000f220000000a00 */
[----:B0-----:R-:W-:-:S02]  /*00a0*/  IMAD R0, R0, UR6, R5 ;  /* 0x0000000600007c24 */ /* 0x001fc4000f8e0205 */
[----:B--2---:R-:W-:-:S04]  /*00b0*/  IMAD R5, R4, UR7, R7 ;  /* 0x0000000704057c24 */ /* 0x004fc8000f8e0207 */
[----:B-1----:R-:W-:Y:S02]  /*00c0*/  IMAD R7, R5, UR8, R0 ;  /* 0x0000000805077c24 */ /* 0x002fe4000f8e0200 */
[----:B------:R-:W0:Y:S02]  /*00d0*/  LDC.64 R4, c[0x0][0x380] ;  /* 0x0000e000ff047b82 */ /* 0x000e240000000a00 */
[----:B----4-:R-:W-:-:S06]  /*00e0*/  IMAD.WIDE R2, R7, 0x4, R2 ;  /* 0x0000000407027825 */ /* 0x010fcc00078e0202 */
[----:B---3--:R-:W2:Y:S01]  /*00f0*/  LDG.E R3, desc[UR4][R2.64] ;  /* 0x0000000402037981 */ /* 0x008ea2000c1e1900 */
[----:B0-----:R-:W-:-:S05]  /*0100*/  IMAD.WIDE R4, R7, 0x4, R4 ;  /* 0x0000000407047825 */ /* 0x001fca00078e0204 */
[----:B--2---:R-:W-:Y:S01]  /*0110*/  STG.E desc[UR4][R4.64], R3 ;  /* 0x0000000304007986 */ /* 0x004fe2000c101904 */
[----:B------:R-:W-:Y:S05]  /*0120*/  EXIT ;  /* 0x000000000000794d */ /* 0x000fea0003800000 */
.L_x_0:
[----:B------:R-:W-:-:S00]  /*0130*/  BRA `(.L_x_0) ;  /* 0xfffffffc00fc7947 */ /* 0x000fc0000383ffff */
[----:B------:R-:W-:-:S00]  /*0140*/  NOP ;  /* 0x0000000000007918 */ /* 0x000fc00000000000 */
        /* <DEDUP_REMOVED lines=11> */
.L_x_67:


//--------------------- .text._Z8calc_u_vPfS_S_S_S_iifffff --------------------------
	.section	.text._Z8calc_u_vPfS_S_S_S_iifffff,"ax",@progbits
	.align	128
        .global         _Z8calc_u_vPfS_S_S_S_iifffff
        .type           _Z8calc_u_vPfS_S_S_S_iifffff,@function
        .size           _Z8calc_u_vPfS_S_S_S_iifffff,(.L_x_63 - _Z8calc_u_vPfS_S_S_S_iifffff)
        .other          _Z8calc_u_vPfS_S_S_S_iifffff,@"STO_CUDA_ENTRY STV_DEFAULT"
_Z8calc_u_vPfS_S_S_S_iifffff:
.text._Z8calc_u_vPfS_S_S_S_iifffff:
[----:B------:R-:W-:Y:S01]  /*0000*/  LDC R1, c[0x0][0x37c] ;  /* 0x0000df00ff017b82 */ /* 0x000fe20000000800 */
[----:B------:R-:W0:Y:S07]  /*0010*/  S2R R0, SR_TID.Y ;  /* 0x0000000000007919 */ /* 0x000e2e0000002200 */
[----:B------:R-:W1:Y:S01]  /*0020*/  LDC R6, c[0x0][0x360] ;  /* 0x0000d800ff067b82 */ /* 0x000e620000000800 */
[----:B------:R-:W2:Y:S01]  /*0030*/  LDCU.64 UR4, c[0x0][0x3a8] ;  /* 0x00007500ff0477ac */ /* 0x000ea20008000a00 */
[----:B------:R-:W1:Y:S06]  /*0040*/  S2R R3, SR_TID.X ;  /* 0x0000000000037919 */ /* 0x000e6c0000002100 */
[----:B------:R-:W0:Y:S08]  /*0050*/  S2UR UR7, SR_CTAID.Y ;  /* 0x00000000000779c3 */ /* 0x000e300000002600 */
[----:B------:R-:W0:Y:S01]  /*0060*/  LDC R5, c[0x0][0x364] ;  /* 0x0000d900ff057b82 */ /* 0x000e220000000800 */
[----:B--2---:R-:W-:-:S07]  /*0070*/  UIADD3 UR4, UPT, UPT, UR4, -0x1, URZ ;  /* 0xffffffff04047890 */ /* 0x004fce000fffe0ff */
[----:B------:R-:W1:Y:S01]  /*0080*/  S2UR UR6, SR_CTAID.X ;  /* 0x00000000000679c3 */ /* 0x000e620000002500 */
[----:B0-----:R-:W-:-:S05]  /*0090*/  IMAD R5, R5, UR7, R0 ;  /* 0x0000000705057c24 */ /* 0x001fca000f8e0200 */
[----:B------:R-:W-:Y:S01]  /*00a0*/  ISETP.NE.AND P0, PT, R5, RZ, PT ;  /* 0x000000ff0500720c */ /* 0x000fe20003f05270 */
[----:B-1----:R-:W-:Y:S01]  /*00b0*/  IMAD R6, R6, UR6, R3 ;  /* 0x0000000606067c24 */ /* 0x002fe2000f8e0203 */
[----:B------:R-:W-:-:S04]  /*00c0*/  UIADD3 UR6, UPT, UPT, UR5, -0x1, URZ ;  /* 0xffffffff05067890 */ /* 0x000fc8000fffe0ff */
[----:B------:R-:W-:-:S04]  /*00d0*/  ISETP.EQ.OR P0, PT, R6, RZ, !P0 ;  /* 0x000000ff0600720c */ /* 0x000fc80004702670 */
[----:B------:R-:W-:-:S04]  /*00e0*/  ISETP.GE.OR P0, PT, R6, UR6, P0 ;  /* 0x0000000606007c0c */ /* 0x000fc80008706670 */
[----:B------:R-:W-:-:S13]  /*00f0*/  ISETP.GE.OR P0, PT, R5, UR4, P0 ;  /* 0x0000000405007c0c */ /* 0x000fda0008706670 */
[----:B------:R-:W-:Y:S05]  /*0100*/  @P0 EXIT ;  /* 0x000000000000094d */ /* 0x000fea0003800000 */
[----:B------:R-:W0:Y:S01]  /*0110*/  LDC.64 R16, c[0x0][0x390] ;  /* 0x0000e400ff107b82 */ /* 0x000e220000000a00 */
[----:B------:R-:W1:Y:S01]  /*0120*/  LDCU.64 UR6, c[0x0][0x358] ;  /* 0x00006b00ff0677ac */ /* 0x000e620008000a00 */
[----:B------:R-:W-:Y:S01]  /*0130*/  IMAD R3, R5, UR5, R6 ;  /* 0x0000000505037c24 */ /* 0x000fe2000f8e0206 */
[----:B------:R-:W2:Y:S05]  /*0140*/  LDCU UR4, c[0x0][0x3b8] ;  /* 0x00007700ff0477ac */ /* 0x000eaa0008000800 */
[----:B------:R-:W3:Y:S01]  /*0150*/  LDC R9, c[0x0][0x3b0] ;  /* 0x0000ec00ff097b82 */ /* 0x000ee20000000800 */
[----:B0-----:R-:W-:-:S05]  /*0160*/  IMAD.WIDE R16, R3, 0x4, R16 ;  /* 0x0000000403107825 */ /* 0x001fca00078e0210 */
[----:B-1----:R-:W2:Y:S01]  /*0170*/  LDG.E R11, desc[UR6][R16.64] ;  /* 0x00000006100b7981 */ /* 0x002ea2000c1e1900 */
[----:B------:R-:W-:Y:S01]  /*0180*/  BSSY.RECONVERGENT B0, `(.L_x_1) ;  /* 0x000000f000007945 */ /* 0x000fe20003800200 */
[----:B---3--:R-:W0:Y:S02]  /*0190*/  MUFU.RCP R2, R9 ;  /* 0x0000000900027308 */ /* 0x008e240000001000 */
[----:B0-----:R-:W-:-:S04]  /*01a0*/  FFMA R7, R2, -R9, 1 ;  /* 0x3f80000002077423 */ /* 0x001fc80000000809 */
[----:B------:R-:W-:Y:S01]  /*01b0*/  FFMA R7, R2, R7, R2 ;  /* 0x0000000702077223 */ /* 0x000fe20000000002 */
[----:B--2---:R-:W-:-:S04]  /*01c0*/  FMUL R0, R11, UR4 ;  /* 0x000000040b007c20 */ /* 0x004fc80008400000 */
[----:B------:R-:W0:Y:S01]  /*01d0*/  FCHK P0, R0, R9 ;  /* 0x0000000900007302 */ /* 0x000e220000000000 */
[----:B------:R-:W-:-:S04]  /*01e0*/  FFMA R2, R0, R7, RZ ;  /* 0x0000000700027223 */ /* 0x000fc800000000ff */
[----:B------:R-:W-:-:S04]  /*01f0*/  FFMA R4, R2, -R9, R0 ;  /* 0x8000000902047223 */ /* 0x000fc80000000000 */
[----:B------:R-:W-:Y:S01]  /*0200*/  FFMA R2, R7, R4, R2 ;  /* 0x0000000407027223 */ /* 0x000fe20000000002 */
[----:B0-----:R-:W-:Y:S06]  /*0210*/  @!P0 BRA `(.L_x_2) ;  /* 0x0000000000148947 */ /* 0x001fec0003800000 */
[----:B------:R-:W0:Y:S01]  /*0220*/  LDCU UR4, c[0x0][0x3b0] ;  /* 0x00007600ff0477ac */ /* 0x000e220008000800 */
[----:B------:R-:W-:Y:S02]  /*0230*/  MOV R21, R0 ;  /* 0x0000000000157202 */ /* 0x000fe40000000f00 */
[----:B------:R-:W-:Y:S02]  /*0240*/  MOV R4, 0x270 ;  /* 0x0000027000047802 */ /* 0x000fe40000000f00 */
[----:B0-----:R-:W-:-:S07]  /*0250*/  MOV R20, UR4 ;  /* 0x0000000400147c02 */ /* 0x001fce0008000f00 */
[----:B------:R-:W-:Y:S05]  /*0260*/  CALL.REL.NOINC `($__internal_0_$__cuda_sm3x_div_rn_noftz_f32_slowpath) ;  /* 0x00000008008c7944 */ /* 0x000fea0003c00000 */
.L_x_2:
[----:B------:R-:W-:Y:S05]  /*0270*/  BSYNC.RECONVERGENT B0 ;  /* 0x0000000000007941 */ /* 0x000fea0003800200 */
.L_x_1:
[----:B------:R-:W2:Y:S01]  /*0280*/  LDG.E R12, desc[UR6][R16.64+-0x4] ;  /* 0xfffffc06100c7981 */ /* 0x000ea2000c1e1900 */
[----:B------:R-:W0:Y:S01]  /*0290*/  LDC R9, c[0x0][0x3b4] ;  /* 0x0000ed00ff097b82 */ /* 0x000e220000000800 */
[----:B------:R-:W-:Y:S01]  /*02a0*/  BSSY.RECONVERGENT B0, `(.L_x_3) ;  /* 0x0000010000007945 */ /* 0x000fe20003800200 */
[----:B0-----:R-:W0:Y:S08]  /*02b0*/  MUFU.RCP R4, R9 ;  /* 0x0000000900047308 */ /* 0x001e300000001000 */
[----:B------:R-:W1:Y:S01]  /*02c0*/  FCHK P0, R0, R9 ;  /* 0x0000000900007302 */ /* 0x000e620000000000 */
[----:B0-----:R-:W-:-:S04]  /*02d0*/  FFMA R7, R4, -R9, 1 ;  /* 0x3f80000004077423 */ /* 0x001fc80000000809 */
[----:B------:R-:W-:-:S04]  /*02e0*/  FFMA R7, R4, R7, R4 ;  /* 0x0000000704077223 */ /* 0x000fc80000000004 */
[----:B------:R-:W-:-:S04]  /*02f0*/  FFMA R4, R0, R7, RZ ;  /* 0x0000000700047223 */ /* 0x000fc800000000ff */
[----:B------:R-:W-:Y:S01]  /*0300*/  FFMA R8, R4, -R9, R0 ;  /* 0x8000000904087223 */ /* 0x000fe20000000000 */
[----:B--2---:R-:W-:-:S04]  /*0310*/  FADD R10, R11, -R12 ;  /* 0x8000000c0b0a7221 */ /* 0x004fc80000000000 */
[----:B------:R-:W-:Y:S01]  /*0320*/  FFMA R10, R10, -R2, R11 ;  /* 0x800000020a0a7223 */ /* 0x000fe2000000000b */
[----:B------:R-:W-:Y:S01]  /*0330*/  FFMA R2, R7, R8, R4 ;  /* 0x0000000807027223 */ /* 0x000fe20000000004 */
[----:B-1----:R-:W-:Y:S06]  /*0340*/  @!P0 BRA `(.L_x_4) ;  /* 0x0000000000148947 */ /* 0x002fec0003800000 */
[----:B------:R-:W0:Y:S01]  /*0350*/  LDCU UR4, c[0x0][0x3b4] ;  /* 0x00007680ff0477ac */ /* 0x000e220008000800 */
[----:B------:R-:W-:Y:S02]  /*0360*/  MOV R21, R0 ;  /* 0x0000000000157202 */ /* 0x000fe40000000f00 */
[----:B------:R-:W-:Y:S02]  /*0370*/  MOV R4, 0x3a0 ;  /* 0x000003a000047802 */ /* 0x000fe40000000f00 */
[----:B0-----:R-:W-:-:S07]  /*0380*/  MOV R20, UR4 ;  /* 0x0000000400147c02 */ /* 0x001fce0008000f00 */
[----:B------:R-:W-:Y:S05]  /*0390*/  CALL.REL.NOINC `($__internal_0_$__cuda_sm3x_div_rn_noftz_f32_slowpath) ;  /* 0x0000000800407944 */ /* 0x000fea0003c00000 */
.L_x_4:
[----:B------:R-:W-:Y:S05]  /*03a0*/  BSYNC.RECONVERGENT B0 ;  /* 0x0000000000007941 */ /* 0x000fea0003800200 */
.L_x_3:
[----:B------:R-:W0:Y:S01]  /*03b0*/  LDC R0, c[0x0][0x3ac] ;  /* 0x0000eb00ff007b82 */ /* 0x000e220000000800 */
[----:B------:R-:W1:Y:S07]  /*03c0*/  LDCU UR4, c[0x0][0x3b0] ;  /* 0x00007600ff0477ac */ /* 0x000e6e0008000800 */
[----:B------:R-:W2:Y:S08]  /*03d0*/  LDC.64 R14, c[0x0][0x390] ;  /* 0x0000e400ff0e7b82 */ /* 0x000eb00000000a00 */
[----:B------:R-:W3:Y:S01]  /*03e0*/  LDC.64 R8, c[0x0][0x3b8] ;  /* 0x0000ee00ff087b82 */ /* 0x000ee20000000a00 */
[----:B0-----:R-:W-:-:S05]  /*03f0*/  IMAD R5, R5, R0, -R0 ;  /* 0x0000000005057224 */ /* 0x001fca00078e0a00 */
[----:B------:R-:W-:-:S05]  /*0400*/  IADD3 R5, PT, PT, R6, R5, RZ ;  /* 0x0000000506057210 */ /* 0x000fca0007ffe0ff */
[----:B--2---:R-:W-:-:S05]  /*0410*/  IMAD.WIDE R14, R5, 0x4, R14 ;  /* 0x00000004050e7825 */ /* 0x004fca00078e020e */
[----:B------:R-:W2:Y:S01]  /*0420*/  LDG.E R6, desc[UR6][R14.64] ;  /* 0x000000060e067981 */ /* 0x000ea2000c1e1900 */
[----:B---3--:R-:W-:-:S04]  /*0430*/  FADD R9, R9, R9 ;  /* 0x0000000909097221 */ /* 0x008fc80000000000 */
[----:B-1----:R-:W-:-:S04]  /*0440*/  FMUL R20, R9, UR4 ;  /* 0x0000000409147c20 */ /* 0x002fc80008400000 */
[----:B------:R-:W0:Y:S08]  /*0450*/  MUFU.RCP R7, R20 ;  /* 0x0000001400077308 */ /* 0x000e300000001000 */
[----:B------:R-:W1:Y:S01]  /*0460*/  FCHK P0, R8, R20 ;  /* 0x0000001408007302 */ /* 0x000e620000000000 */
[----:B0-----:R-:W-:-:S04]  /*0470*/  FFMA R0, -R20, R7, 1 ;  /* 0x3f80000014007423 */ /* 0x001fc80000000107 */
[----:B------:R-:W-:-:S04]  /*0480*/  FFMA R7, R7, R0, R7 ;  /* 0x0000000007077223 */ /* 0x000fc80000000007 */
[----:B------:R-:W-:-:S04]  /*0490*/  FFMA R0, R7, R8, RZ ;  /* 0x0000000807007223 */ /* 0x000fc800000000ff */
[----:B------:R-:W-:-:S04]  /*04a0*/  FFMA R4, -R20, R0, R8 ;  /* 0x0000000014047223 */ /* 0x000fc80000000108 */
[----:B------:R-:W-:Y:S01]  /*04b0*/  FFMA R7, R7, R4, R0 ;  /* 0x0000000407077223 */ /* 0x000fe20000000000 */
[----:B--2---:R-:W-:-:S04]  /*04c0*/  FADD R9, R11, -R6 ;  /* 0x800000060b097221 */ /* 0x004fc80000000000 */
[----:B------:R-:W-:Y:S01]  /*04d0*/  FFMA R10, R9, -R2, R10 ;  /* 0x80000002090a7223 */ /* 0x000fe2000000000a */
[----:B-1----:R-:W-:Y:S06]  /*04e0*/  @!P0 BRA `(.L_x_5) ;  /* 0x0000000000148947 */ /* 0x002fec0003800000 */
[----:B------:R-:W0:Y:S01]  /*04f0*/  LDCU UR4, c[0x0][0x3b8] ;  /* 0x00007700ff0477ac */ /* 0x000e220008000800 */
[----:B------:R-:W-:Y:S02]  /*0500*/  MOV R4, 0x530 ;  /* 0x0000053000047802 */ /* 0x000fe40000000f00 */
[----:B0-----:R-:W-:-:S07]  /*0510*/  MOV R21, UR4 ;  /* 0x0000000400157c02 */ /* 0x001fce0008000f00 */
[----:B------:R-:W-:Y:S05]  /*0520*/  CALL.REL.NOINC `($__internal_0_$__cuda_sm3x_div_rn_noftz_f32_slowpath) ;  /* 0x0000000400dc7944 */ /* 0x000fea0003c00000 */
[----:B------:R-:W-:-:S07]  /*0530*/  MOV R7, R2 ;  /* 0x0000000200077202 */ /* 0x000fce0000000f00 */
.L_x_5:
[----:B------:R-:W0:Y:S01]  /*0540*/  LDC.64 R14, c[0x0][0x3a0] ;  /* 0x0000e800ff0e7b82 */ /* 0x000e220000000a00 */
[----:B------:R-:W1:Y:S07]  /*0550*/  LDCU UR4, c[0x0][0x3b8] ;  /* 0x00007700ff0477ac */ /* 0x000e6e0008000800 */
[----:B------:R-:W2:Y:S08]  /*0560*/  LDC R20, c[0x0][0x3b0] ;  /* 0x0000ec00ff147b82 */ /* 0x000eb00000000800 */
[----:B------:R-:W1:Y:S01]  /*0570*/  LDC R0, c[0x0][0x3c0] ;  /* 0x0000f000ff007b82 */ /* 0x000e620000000800 */
[----:B0-----:R-:W-:-:S05]  /*0580*/  IMAD.WIDE R14, R3, 0x4, R14 ;  /* 0x00000004030e7825 */ /* 0x001fca00078e020e */
[----:B------:R-:W3:Y:S04]  /*0590*/  LDG.E R2, desc[UR6][R14.64+0x4] ;  /* 0x000004060e027981 */ /* 0x000ee8000c1e1900 */
[----:B------:R-:W3:Y:S01]  /*05a0*/  LDG.E R9, desc[UR6][R14.64+-0x4] ;  /* 0xfffffc060e097981 */ /* 0x000ee2000c1e1900 */
[----:B--2---:R-:W-:-:S04]  /*05b0*/  FMUL R20, R20, R20 ;  /* 0x0000001414147220 */ /* 0x004fc80000400000 */
[----:B------:R-:W0:Y:S01]  /*05c0*/  MUFU.RCP R13, R20 ;  /* 0x00000014000d7308 */ /* 0x000e220000001000 */
[----:B-1----:R-:W-:-:S07]  /*05d0*/  FMUL R0, R0, UR4 ;  /* 0x0000000400007c20 */ /* 0x002fce0008400000 */
[----:B------:R-:W1:Y:S01]  /*05e0*/  FCHK P0, R0, R20 ;  /* 0x0000001400007302 */ /* 0x000e620000000000 */
[----:B0-----:R-:W-:-:S04]  /*05f0*/  FFMA R4, -R20, R13, 1 ;  /* 0x3f80000014047423 */ /* 0x001fc8000000010d */
[----:B------:R-:W-:-:S04]  /*0600*/  FFMA R19, R13, R4, R13 ;  /* 0x000000040d137223 */ /* 0x000fc8000000000d */
[----:B------:R-:W-:Y:S01]  /*0610*/  FFMA R4, R0, R19, RZ ;  /* 0x0000001300047223 */ /* 0x000fe200000000ff */
[----:B---3--:R-:W-:-:S03]  /*0620*/  FADD R9, R2, -R9 ;  /* 0x8000000902097221 */ /* 0x008fc60000000000 */
[----:B------:R-:W-:Y:S01]  /*0630*/  FFMA R2, -R20, R4, R0 ;  /* 0x0000000414027223 */ /* 0x000fe20000000100 */
[----:B------:R-:W-:-:S03]  /*0640*/  FFMA R13, R9, -R7, R10 ;  /* 0x80000007090d7223 */ /* 0x000fc6000000000a */
[----:B------:R-:W-:Y:S01]  /*0650*/  FFMA R10, R19, R2, R4 ;  /* 0x00000002130a7223 */ /* 0x000fe20000000004 */
[----:B-1----:R-:W-:Y:S06]  /*0660*/  @!P0 BRA `(.L_x_6) ;  /* 0x0000000000108947 */ /* 0x002fec0003800000 */
[----:B------:R-:W-:Y:S02]  /*0670*/  MOV R21, R0 ;  /* 0x0000000000157202 */ /* 0x000fe40000000f00 */
[----:B------:R-:W-:-:S07]  /*0680*/  MOV R4, 0x6a0 ;  /* 0x000006a000047802 */ /* 0x000fce0000000f00 */
[----:B------:R-:W-:Y:S05]  /*0690*/  CALL.REL.NOINC `($__internal_0_$__cuda_sm3x_div_rn_noftz_f32_slowpath) ;  /* 0x0000000400807944 */ /* 0x000fea0003c00000 */
[----:B------:R-:W-:-:S07]  /*06a0*/  MOV R10, R2 ;  /* 0x00000002000a7202 */ /* 0x000fce0000000f00 */
.L_x_6:
[----:B------:R-:W2:Y:S01]  /*06b0*/  LDG.E R2, desc[UR6][R16.64+0x4] ;  /* 0x0000040610027981 */ /* 0x000ea2000c1e1900 */
[----:B------:R-:W0:Y:S01]  /*06c0*/  LDC R20, c[0x0][0x3b4] ;  /* 0x0000ed00ff147b82 */ /* 0x000e220000000800 */
[----:B------:R-:W-:Y:S01]  /*06d0*/  FADD R11, R11, R11 ;  /* 0x0000000b0b0b7221 */ /* 0x000fe20000000000 */
[----:B0-----:R-:W-:-:S04]  /*06e0*/  FMUL R20, R20, R20 ;  /* 0x0000001414147220 */ /* 0x001fc80000400000 */
[----:B------:R-:W0:Y:S08]  /*06f0*/  MUFU.RCP R9, R20 ;  /* 0x0000001400097308 */ /* 0x000e300000001000 */
[----:B------:R-:W1:Y:S01]  /*0700*/  FCHK P0, R0, R20 ;  /* 0x0000001400007302 */ /* 0x000e620000000000 */
[----:B0-----:R-:W-:-:S04]  /*0710*/  FFMA R4, -R20, R9, 1 ;  /* 0x3f80000014047423 */ /* 0x001fc80000000109 */
[----:B------:R-:W-:Y:S01]  /*0720*/  FFMA R19, R9, R4, R9 ;  /* 0x0000000409137223 */ /* 0x000fe20000000009 */
[----:B--2---:R-:W-:-:S03]  /*0730*/  FADD R9, R2, -R11 ;  /* 0x8000000b02097221 */ /* 0x004fc60000000000 */
[----:B------:R-:W-:Y:S01]  /*0740*/  FFMA R2, R0, R19, RZ ;  /* 0x0000001300027223 */ /* 0x000fe200000000ff */
[----:B------:R-:W-:-:S03]  /*0750*/  FADD R12, R12, R9 ;  /* 0x000000090c0c7221 */ /* 0x000fc60000000000 */
[----:B------:R-:W-:Y:S01]  /*0760*/  FFMA R4, -R20, R2, R0 ;  /* 0x0000000214047223 */ /* 0x000fe20000000100 */
[----:B------:R-:W-:-:S03]  /*0770*/  FFMA R13, R12, R10, R13 ;  /* 0x0000000a0c0d7223 */ /* 0x000fc6000000000d */
[----:B------:R-:W-:Y:S01]  /*0780*/  FFMA R12, R19, R4, R2 ;  /* 0x00000004130c7223 */ /* 0x000fe20000000002 */
[----:B-1----:R-:W-:Y:S06]  /*0790*/  @!P0 BRA `(.L_x_7) ;  /* 0x0000000000108947 */ /* 0x002fec0003800000 */
[----:B------:R-:W-:Y:S02]  /*07a0*/  MOV R21, R0 ;  /* 0x0000000000157202 */ /* 0x000fe40000000f00 */
[----:B------:R-:W-:-:S07]  /*07b0*/  MOV R4, 0x7d0 ;  /* 0x000007d000047802 */ /* 0x000fce0000000f00 */
[----:B------:R-:W-:Y:S05]  /*07c0*/  CALL.REL.NOINC `($__internal_0_$__cuda_sm3x_div_rn_noftz_f32_slowpath) ;  /* 0x0000000400347944 */ /* 0x000fea0003c00000 */
[----:B------:R-:W-:-:S07]  /*07d0*/  MOV R12, R2 ;  /* 0x00000002000c7202 */ /* 0x000fce0000000f00 */
.L_x_7:
[----:B------:R-:W0:Y:S01]  /*07e0*/  LDC R9, c[0x0][0x3ac] ;  /* 0x0000eb00ff097b82 */ /* 0x000e220000000800 */
[----:B------:R-:W1:Y:S07]  /*07f0*/  LDCU UR4, c[0x0][0x3b8] ;  /* 0x00007700ff0477ac */ /* 0x000e6e0008000800 */
[----:B------:R-:W2:Y:S08]  /*0800*/  LDC.64 R18, c[0x0][0x380] ;  /* 0x0000e000ff127b82 */ /* 0x000eb00000000a00 */
[----:B------:R-:W3:Y:S01]  /*0810*/  LDC R21, c[0x0][0x3b0] ;  /* 0x0000ec00ff157b82 */ /* 0x000ee20000000800 */
[----:B0-----:R-:W-:-:S07]  /*0820*/  IMAD.WIDE R8, R9, 0x4, R16 ;  /* 0x0000000409087825 */ /* 0x001fce00078e0210 */
[----:B------:R-:W0:Y:S01]  /*0830*/  LDC.64 R16, c[0x0][0x398] ;  /* 0x0000e600ff107b82 */ /* 0x000e220000000a00 */
[----:B------:R-:W4:Y:S01]  /*0840*/  LDG.E R8, desc[UR6][R8.64] ;  /* 0x0000000608087981 */ /* 0x000f22000c1e1900 */
[----:B--2---:R-:W-:-:S04]  /*0850*/  IMAD.WIDE R18, R3, 0x4, R18 ;  /* 0x0000000403127825 */ /* 0x004fc800078e0212 */
[----:B0-----:R-:W-:-:S04]  /*0860*/  IMAD.WIDE R16, R3, 0x4, R16 ;  /* 0x0000000403107825 */ /* 0x001fc800078e0210 */
[----:B----4-:R-:W-:-:S04]  /*0870*/  FADD R11, -R11, R8 ;  /* 0x000000080b0b7221 */ /* 0x010fc80000000100 */
[----:B------:R-:W-:-:S04]  /*0880*/  FADD R6, R6, R11 ;  /* 0x0000000b06067221 */ /* 0x000fc80000000000 */
[----:B------:R-:W-:-:S05]  /*0890*/  FFMA R13, R6, R12, R13 ;  /* 0x0000000c060d7223 */ /* 0x000fca000000000d */
[----:B------:R0:W-:Y:S04]  /*08a0*/  STG.E desc[UR6][R18.64], R13 ;  /* 0x0000000d12007986 */ /* 0x0001e8000c101906 */
[----:B------:R-:W1:Y:S01]  /*08b0*/  LDG.E R0, desc[UR6][R16.64] ;  /* 0x0000000610007981 */ /* 0x000e62000c1e1900 */
[----:B---3--:R-:W2:Y:S01]  /*08c0*/  MUFU.RCP R2, R21 ;  /* 0x0000001500027308 */ /* 0x008ea20000001000 */
[----:B------:R-:W-:Y:S01]  /*08d0*/  BSSY.RECONVERGENT B0, `(.L_x_8) ;  /* 0x000000e000007945 */ /* 0x000fe20003800200 */
[----:B--2---:R-:W-:-:S04]  /*08e0*/  FFMA R9, R2, -R21, 1 ;  /* 0x3f80000002097423 */ /* 0x004fc80000000815 */
[----:B------:R-:W-:Y:S01]  /*08f0*/  FFMA R9, R2, R9, R2 ;  /* 0x0000000902097223 */ /* 0x000fe20000000002 */
[----:B-1----:R-:W-:-:S04]  /*0900*/  FMUL R6, R0, UR4 ;  /* 0x0000000400067c20 */ /* 0x002fc80008400000 */
[----:B------:R-:W1:Y:S01]  /*0910*/  FCHK P0, R6, R21 ;  /* 0x0000001506007302 */ /* 0x000e620000000000 */
[----:B------:R-:W-:-:S04]  /*0920*/  FFMA R11, R9, R6, RZ ;  /* 0x00000006090b7223 */ /* 0x000fc800000000ff */
[----:B------:R-:W-:-:S04]  /*0930*/  FFMA R2, R11, -R21, R6 ;  /* 0x800000150b027223 */ /* 0x000fc80000000006 */
[----:B------:R-:W-:Y:S01]  /*0940*/  FFMA R2, R9, R2, R11 ;  /* 0x0000000209027223 */ /* 0x000fe2000000000b */
[----:B01----:R-:W-:Y:S06]  /*0950*/  @!P0 BRA `(.L_x_9) ;  /* 0x0000000000148947 */ /* 0x003fec0003800000 */
[----:B------:R-:W0:Y:S01]  /*0960*/  LDCU UR4, c[0x0][0x3b0] ;  /* 0x00007600ff0477ac */ /* 0x000e220008000800 */
[----:B------:R-:W-:Y:S02]  /*0970*/  MOV R21, R6 ;  /* 0x0000000600157202 */ /* 0x000fe40000000f00 */
[----:B------:R-:W-:Y:S02]  /*0980*/  MOV R4, 0x9b0 ;  /* 0x000009b000047802 */ /* 0x000fe40000000f00 */
[----:B0-----:R-:W-:-:S07]  /*0990*/  MOV R20, UR4 ;  /* 0x0000000400147c02 */ /* 0x001fce0008000f00 */
[----:B------:R-:W-:Y:S05]  /*09a0*/  CALL.REL.NOINC `($__internal_0_$__cuda_sm3x_div_rn_noftz_f32_slowpath) ;  /* 0x0000000000bc7944 */ /* 0x000fea0003c00000 */
.L_x_9:
[----:B------:R-:W-:Y:S05]  /*09b0*/  BSYNC.RECONVERGENT B0 ;  /* 0x0000000000007941 */ /* 0x000fea0003800200 */
.L_x_8:
        /* <DEDUP_REMOVED lines=18> */
.L_x_11:
[----:B------:R-:W-:Y:S05]  /*0ae0*/  BSYNC.RECONVERGENT B0 ;  /* 0x0000000000007941 */ /* 0x000fea0003800200 */
.L_x_10:
[----:B------:R-:W0:Y:S08]  /*0af0*/  LDC.64 R8, c[0x0][0x398] ;  /* 0x0000e600ff087b82 */ /* 0x000e300000000a00 */
[----:B------:R-:W1:Y:S08]  /*0b00*/  LDC R21, c[0x0][0x3ac] ;  /* 0x0000eb00ff157b82 */ /* 0x000e700000000800 */
[----:B------:R-:W2:Y:S01]  /*0b10*/  LDC.64 R18, c[0x0][0x3a0] ;  /* 0x0000e800ff127b82 */ /* 0x000ea20000000a00 */
[----:B0-----:R-:W-:-:S06]  /*0b20*/  IMAD.WIDE R8, R5, 0x4, R8 ;  /* 0x0000000405087825 */ /* 0x001fcc00078e0208 */
[----:B------:R-:W3:Y:S01]  /*0b30*/  LDG.E R9, desc[UR6][R8.64] ;  /* 0x0000000608097981 */ /* 0x000ee2000c1e1900 */
[----:B-1----:R-:W-:-:S04]  /*0b40*/  IMAD.WIDE R14, R21, 0x4, R14 ;  /* 0x00000004150e7825 */ /* 0x002fc800078e020e */
[----:B--2---:R-:W-:Y:S02]  /*0b50*/  IMAD.WIDE R18, R5, 0x4, R18 ;  /* 0x0000000405127825 */ /* 0x004fe400078e0212 */
[----:B------:R-:W2:Y:S01]  /*0b60*/  LDG.E R14, desc[UR6][R14.64] ;  /* 0x000000060e0e7981 */ /* 0x000ea2000c1e1900 */
[----:B------:R-:W0:Y:S01]  /*0b70*/  LDC.64 R4, c[0x0][0x388] ;  /* 0x0000e200ff047b82 */ /* 0x000e220000000a00 */
[----:B------:R-:W-:Y:S02]  /*0b80*/  IMAD.WIDE R20, R21, 0x4, R16 ;  /* 0x0000000415147825 */ /* 0x000fe400078e0210 */
[----:B------:R-:W2:Y:S04]  /*0b90*/  LDG.E R19, desc[UR6][R18.64] ;  /* 0x0000000612137981 */ /* 0x000ea8000c1e1900 */
[----:B------:R-:W4:Y:S04]  /*0ba0*/  LDG.E R16, desc[UR6][R16.64+0x4] ;  /* 0x0000040610107981 */ /* 0x000f28000c1e1900 */
[----:B------:R-:W5:Y:S01]  /*0bb0*/  LDG.E R20, desc[UR6][R20.64] ;  /* 0x0000000614147981 */ /* 0x000f62000c1e1900 */
[----:B------:R-:W-:Y:S01]  /*0bc0*/  FADD R23, R0, R0 ;  /* 0x0000000000177221 */ /* 0x000fe20000000000 */
[----:B0-----:R-:W-:-:S04]  /*0bd0*/  IMAD.WIDE R4, R3, 0x4, R4 ;  /* 0x0000000403047825 */ /* 0x001fc800078e0204 */
[----:B---3--:R-:W-:-:S04]  /*0be0*/  FADD R6, R0, -R9 ;  /* 0x8000000900067221 */ /* 0x008fc80000000000 */
[----:B------:R-:W-:Y:S01]  /*0bf0*/  FFMA R2, R6, -R2, R13 ;  /* 0x8000000206027223 */ /* 0x000fe2000000000d */
[----:B--2---:R-:W-:Y:S01]  /*0c00*/  FADD R13, R14, -R19 ;  /* 0x800000130e0d7221 */ /* 0x004fe20000000000 */
[----:B----4-:R-:W-:-:S03]  /*0c10*/  FADD R0, R16, -R23 ;  /* 0x8000001710007221 */ /* 0x010fc60000000000 */
[----:B------:R-:W-:Y:S01]  /*0c20*/  FFMA R13, R13, -R7, R2 ;  /* 0x800000070d0d7223 */ /* 0x000fe20000000002 */
[----:B-----5:R-:W-:Y:S01]  /*0c30*/  FADD R2, -R23, R20 ;  /* 0x0000001417027221 */ /* 0x020fe20000000100 */
[----:B------:R-:W-:-:S03]  /*0c40*/  FADD R0, R11, R0 ;  /* 0x000000000b007221 */ /* 0x000fc60000000000 */
[----:B------:R-:W-:Y:S01]  /*0c50*/  FADD R2, R9, R2 ;  /* 0x0000000209027221 */ /* 0x000fe20000000000 */
[----:B------:R-:W-:-:S04]  /*0c60*/  FFMA R13, R0, R10, R13 ;  /* 0x0000000a000d7223 */ /* 0x000fc8000000000d */
[----:B------:R-:W-:-:S05]  /*0c70*/  FFMA R13, R2, R12, R13 ;  /* 0x0000000c020d7223 */ /* 0x000fca000000000d */
[----:B------:R-:W-:Y:S01]  /*0c80*/  STG.E desc[UR6][R4.64], R13 ;  /* 0x0000000d04007986 */ /* 0x000fe2000c101906 */
[----:B------:R-:W-:Y:S05]  /*0c90*/  EXIT ;  /* 0x000000000000794d */ /* 0x000fea0003800000 */
        .weak           $__internal_0_$__cuda_sm3x_div_rn_noftz_f32_slowpath
        .type           $__internal_0_$__cuda_sm3x_div_rn_noftz_f32_slowpath,@function
        .size           $__internal_0_$__cuda_sm3x_div_rn_noftz_f32_slowpath,(.L_x_63 - $__internal_0_$__cuda_sm3x_div_rn_noftz_f32_slowpath)
$__internal_0_$__cuda_sm3x_div_rn_noftz_f32_slowpath:
[----:B------:R-:W-:Y:S01]  /*0ca0*/  SHF.R.U32.HI R18, RZ, 0x17, R20 ;  /* 0x00000017ff127819 */ /* 0x000fe20000011614 */
[----:B------:R-:W-:Y:S01]  /*0cb0*/  BSSY.RECONVERGENT B1, `(.L_x_12) ;  /* 0x0000064000017945 */ /* 0x000fe20003800200 */
[----:B------:R-:W-:Y:S02]  /*0cc0*/  SHF.R.U32.HI R19, RZ, 0x17, R21 ;  /* 0x00000017ff137819 */ /* 0x000fe40000011615 */
[----:B------:R-:W-:Y:S02]  /*0cd0*/  LOP3.LUT R18, R18, 0xff, RZ, 0xc0, !PT ;  /* 0x000000ff12127812 */ /* 0x000fe400078ec0ff */
[----:B------:R-:W-:Y:S02]  /*0ce0*/  LOP3.LUT R19, R19, 0xff, RZ, 0xc0, !PT ;  /* 0x000000ff13137812 */ /* 0x000fe400078ec0ff */
[----:B------:R-:W-:Y:S02]  /*0cf0*/  IADD3 R9, PT, PT, R18, -0x1, RZ ;  /* 0xffffffff12097810 */ /* 0x000fe40007ffe0ff */
[----:B------:R-:W-:-:S02]  /*0d00*/  IADD3 R2, PT, PT, R19, -0x1, RZ ;  /* 0xffffffff13027810 */ /* 0x000fc40007ffe0ff */
[----:B------:R-:W-:-:S04]  /*0d10*/  ISETP.GT.U32.AND P0, PT, R9, 0xfd, PT ;  /* 0x000000fd0900780c */ /* 0x000fc80003f04070 */
[----:B------:R-:W-:Y:S02]  /*0d20*/  ISETP.GT.U32.OR P0, PT, R2, 0xfd, P0 ;  /* 0x000000fd0200780c */ /* 0x000fe40000704470 */
[----:B------:R-:W-:-:S11]  /*0d30*/  MOV R2, R21 ;  /* 0x0000001500027202 */ /* 0x000fd60000000f00 */
[----:B------:R-:W-:Y:S01]  /*0d40*/  @!P0 MOV R8, RZ ;  /* 0x000000ff00088202 */ /* 0x000fe20000000f00 */
[----:B------:R-:W-:Y:S06]  /*0d50*/  @!P0 BRA `(.L_x_13) ;  /* 0x0000000000608947 */ /* 0x000fec0003800000 */
[----:B------:R-:W-:Y:S02]  /*0d60*/  FSETP.GTU.FTZ.AND P0, PT, |R21|, +INF , PT ;  /* 0x7f8000001500780b */ /* 0x000fe40003f1c200 */
[----:B------:R-:W-:-:S04]  /*0d70*/  FSETP.GTU.FTZ.AND P1, PT, |R20|, +INF , PT ;  /* 0x7f8000001400780b */ /* 0x000fc80003f3c200 */
[----:B------:R-:W-:-:S13]  /*0d80*/  PLOP3.LUT P0, PT, P0, P1, PT, 0xf8, 0x8f ;  /* 0x00000000008f781c */ /* 0x000fda0000703f70 */
[----:B------:R-:W-:Y:S05]  /*0d90*/  @P0 BRA `(.L_x_14) ;  /* 0x0000000400500947 */ /* 0x000fea0003800000 */
[----:B------:R-:W-:-:S13]  /*0da0*/  LOP3.LUT P0, RZ, R20, 0x7fffffff, R2, 0xc8, !PT ;  /* 0x7fffffff14ff7812 */ /* 0x000fda000780c802 */
[----:B------:R-:W-:Y:S05]  /*0db0*/  @!P0 BRA `(.L_x_15) ;  /* 0x0000000400408947 */ /* 0x000fea0003800000 */
[C---:B------:R-:W-:Y:S02]  /*0dc0*/  FSETP.NEU.FTZ.AND P2, PT, |R21|.reuse, +INF , PT ;  /* 0x7f8000001500780b */ /* 0x040fe40003f5d200 */
[----:B------:R-:W-:Y:S02]  /*0dd0*/  FSETP.NEU.FTZ.AND P1, PT, |R20|, +INF , PT ;  /* 0x7f8000001400780b */ /* 0x000fe40003f3d200 */
[----:B------:R-:W-:-:S11]  /*0de0*/  FSETP.NEU.FTZ.AND P0, PT, |R21|, +INF , PT ;  /* 0x7f8000001500780b */ /* 0x000fd60003f1d200 */
[----:B------:R-:W-:Y:S05]  /*0df0*/  @!P1 BRA !P2, `(.L_x_15) ;  /* 0x0000000400309947 */ /* 0x000fea0005000000 */
[----:B------:R-:W-:-:S04]  /*0e00*/  LOP3.LUT P2, RZ, R2, 0x7fffffff, RZ, 0xc0, !PT ;  /* 0x7fffffff02ff7812 */ /* 0x000fc8000784c0ff */
[----:B------:R-:W-:-:S13]  /*0e10*/  PLOP3.LUT P1, PT, P1, P2, PT, 0x2f, 0xf2 ;  /* 0x0000000000f2781c */ /* 0x000fda0000f24577 */
[----:B------:R-:W-:Y:S05]  /*0e20*/  @P1 BRA `(.L_x_16) ;  /* 0x00000004001c1947 */ /* 0x000fea0003800000 */
[----:B------:R-:W-:-:S04]  /*0e30*/  LOP3.LUT P1, RZ, R20, 0x7fffffff, RZ, 0xc0, !PT ;  /* 0x7fffffff14ff7812 */ /* 0x000fc8000782c0ff */
[----:B------:R-:W-:-:S13]  /*0e40*/  PLOP3.LUT P0, PT, P0, P1, PT, 0x2f, 0xf2 ;  /* 0x0000000000f2781c */ /* 0x000fda0000702577 */
[----:B------:R-:W-:Y:S05]  /*0e50*/  @P0 BRA `(.L_x_17) ;  /* 0x0000000400040947 */ /* 0x000fea0003800000 */
[----:B------:R-:W-:Y:S02]  /*0e60*/  IADD3 R8, PT, PT, R19, -0x1, RZ ;  /* 0xffffffff13087810 */ /* 0x000fe40007ffe0ff */
[----:B------:R-:W-:Y:S02]  /*0e70*/  ISETP.GE.AND P1, PT, R9, RZ, PT ;  /* 0x000000ff0900720c */ /* 0x000fe40003f26270 */
[----:B------:R-:W-:-:S11]  /*0e80*/  ISETP.GE.AND P0, PT, R8, RZ, PT ;  /* 0x000000ff0800720c */ /* 0x000fd60003f06270 */
[----:B------:R-:W-:Y:S02]  /*0e90*/  @!P1 FFMA R20, R20, 1.84467440737095516160e+19, RZ ;  /* 0x5f80000014149823 */ /* 0x000fe400000000ff */
[----:B------:R-:W-:Y:S01]  /*0ea0*/  @P0 MOV R8, RZ ;  /* 0x000000ff00080202 */ /* 0x000fe20000000f00 */
[----:B------:R-:W-:Y:S01]  /*0eb0*/  @!P0 FFMA R2, R21, 1.84467440737095516160e+19, RZ ;  /* 0x5f80000015028823 */ /* 0x000fe200000000ff */
[----:B------:R-:W-:-:S04]  /*0ec0*/  @!P0 MOV R8, 0xffffffc0 ;  /* 0xffffffc000088802 */ /* 0x000fc80000000f00 */
[----:B------:R-:W-:-:S07]  /*0ed0*/  @!P1 IADD3 R8, PT, PT, R8, 0x40, RZ ;  /* 0x0000004008089810 */ /* 0x000fce0007ffe0ff */
.L_x_13:
[----:B------:R-:W-:Y:S01]  /*0ee0*/  LEA R23, R18, 0xc0800000, 0x17 ;  /* 0xc080000012177811 */ /* 0x000fe200078eb8ff */
[----:B------:R-:W-:Y:S01]  /*0ef0*/  BSSY.RECONVERGENT B2, `(.L_x_18) ;  /* 0x0000036000027945 */ /* 0x000fe20003800200 */
[----:B------:R-:W-:Y:S02]  /*0f00*/  IADD3 R19, PT, PT, R19, -0x7f, RZ ;  /* 0xffffff8113137810 */ /* 0x000fe40007ffe0ff */
[----:B------:R-:W-:-:S03]  /*0f10*/  IADD3 R23, PT, PT, -R23, R20, RZ ;  /* 0x0000001417177210 */ /* 0x000fc60007ffe1ff */
[----:B------:R-:W-:Y:S01]  /*0f20*/  IMAD R2, R19, -0x800000, R2 ;  /* 0xff80000013027824 */ /* 0x000fe200078e0202 */
[----:B------:R-:W0:Y:S01]  /*0f30*/  MUFU.RCP R20, R23 ;  /* 0x0000001700147308 */ /* 0x000e220000001000 */
[----:B------:R-:W-:Y:S01]  /*0f40*/  FADD.FTZ R21, -R23, -RZ ;  /* 0x800000ff17157221 */ /* 0x000fe20000010100 */
[----:B------:R-:W-:-:S04]  /*0f50*/  IADD3 R19, PT, PT, R19, 0x7f, -R18 ;  /* 0x0000007f13137810 */ /* 0x000fc80007ffe812 */
[----:B------:R-:W-:Y:S01]  /*0f60*/  IADD3 R19, PT, PT, R19, R8, RZ ;  /* 0x0000000813137210 */ /* 0x000fe20007ffe0ff */
[----:B0-----:R-:W-:-:S04]  /*0f70*/  FFMA R9, R20, R21, 1 ;  /* 0x3f80000014097423 */ /* 0x001fc80000000015 */
[----:B------:R-:W-:-:S04]  /*0f80*/  FFMA R9, R20, R9, R20 ;  /* 0x0000000914097223 */ /* 0x000fc80000000014 */
[----:B------:R-:W-:-:S04]  /*0f90*/  FFMA R20, R2, R9, RZ ;  /* 0x0000000902147223 */ /* 0x000fc800000000ff */
[----:B------:R-:W-:-:S04]  /*0fa0*/  FFMA R22, R21, R20, R2 ;  /* 0x0000001415167223 */ /* 0x000fc80000000002 */
[----:B------:R-:W-:-:S04]  /*0fb0*/  FFMA R22, R9, R22, R20 ;  /* 0x0000001609167223 */ /* 0x000fc80000000014 */
[----:B------:R-:W-:-:S04]  /*0fc0*/  FFMA R21, R21, R22, R2 ;  /* 0x0000001615157223 */ /* 0x000fc80000000002 */
[----:B------:R-:W-:-:S05]  /*0fd0*/  FFMA R2, R9, R21, R22 ;  /* 0x0000001509027223 */ /* 0x000fca0000000016 */
[----:B------:R-:W-:-:S04]  /*0fe0*/  SHF.R.U32.HI R18, RZ, 0x17, R2 ;  /* 0x00000017ff127819 */ /* 0x000fc80000011602 */
[----:B------:R-:W-:-:S04]  /*0ff0*/  LOP3.LUT R8, R18, 0xff, RZ, 0xc0, !PT ;  /* 0x000000ff12087812 */ /* 0x000fc800078ec0ff */
[----:B------:R-:W-:-:S04]  /*1000*/  IADD3 R8, PT, PT, R8, R19, RZ ;  /* 0x0000001308087210 */ /* 0x000fc80007ffe0ff */
[----:B------:R-:W-:-:S04]  /*1010*/  IADD3 R18, PT, PT, R8, -0x1, RZ ;  /* 0xffffffff08127810 */ /* 0x000fc80007ffe0ff */
[----:B------:R-:W-:-:S13]  /*1020*/  ISETP.GE.U32.AND P0, PT, R18, 0xfe, PT ;  /* 0x000000fe1200780c */ /* 0x000fda0003f06070 */
[----:B------:R-:W-:Y:S05]  /*1030*/  @!P0 BRA `(.L_x_19) ;  /* 0x0000000000808947 */ /* 0x000fea0003800000 */
[----:B------:R-:W-:-:S13]  /*1040*/  ISETP.GT.AND P0, PT, R8, 0xfe, PT ;  /* 0x000000fe0800780c */ /* 0x000fda0003f04270 */
[----:B------:R-:W-:Y:S05]  /*1050*/  @P0 BRA `(.L_x_20) ;  /* 0x00000000006c0947 */ /* 0x000fea0003800000 */
[----:B------:R-:W-:-:S13]  /*1060*/  ISETP.GE.AND P0, PT, R8, 0x1, PT ;  /* 0x000000010800780c */ /* 0x000fda0003f06270 */
[----:B------:R-:W-:Y:S05]  /*1070*/  @P0 BRA `(.L_x_21) ;  /* 0x0000000000740947 */ /* 0x000fea0003800000 */
[----:B------:R-:W-:Y:S02]  /*1080*/  ISETP.GE.AND P0, PT, R8, -0x18, PT ;  /* 0xffffffe80800780c */ /* 0x000fe40003f06270 */
[----:B------:R-:W-:-:S11]  /*1090*/  LOP3.LUT R2, R2, 0x80000000, RZ, 0xc0, !PT ;  /* 0x8000000002027812 */ /* 0x000fd600078ec0ff */
[----:B------:R-:W-:Y:S05]  /*10a0*/  @!P0 BRA `(.L_x_21) ;  /* 0x0000000000688947 */ /* 0x000fea0003800000 */
[CCC-:B------:R-:W-:Y:S01]  /*10b0*/  FFMA.RZ R18, R9.reuse, R21.reuse, R22.reuse ;  /* 0x0000001509127223 */ /* 0x1c0fe2000000c016 */
[CCC-:B------:R-:W-:Y:S01]  /*10c0*/  FFMA.RP R19, R9.reuse, R21.reuse, R22.reuse ;  /* 0x0000001509137223 */ /* 0x1c0fe20000008016 */
[----:B------:R-:W-:Y:S01]  /*10d0*/  FFMA.RM R22, R9, R21, R22 ;  /* 0x0000001509167223 */ /* 0x000fe20000004016 */
[----:B------:R-:W-:Y:S02]  /*10e0*/  IADD3 R9, PT, PT, R8, 0x20, RZ ;  /* 0x0000002008097810 */ /* 0x000fe40007ffe0ff */
[----:B------:R-:W-:Y:S02]  /*10f0*/  LOP3.LUT R18, R18, 0x7fffff, RZ, 0xc0, !PT ;  /* 0x007fffff12127812 */ /* 0x000fe400078ec0ff */
[----:B------:R-:W-:Y:S02]  /*1100*/  ISETP.NE.AND P2, PT, R8, RZ, PT ;  /* 0x000000ff0800720c */ /* 0x000fe40003f45270 */
[----:B------:R-:W-:Y:S02]  /*1110*/  LOP3.LUT R18, R18, 0x800000, RZ, 0xfc, !PT ;  /* 0x0080000012127812 */ /* 0x000fe400078efcff */
[----:B------:R-:W-:-:S02]  /*1120*/  ISETP.NE.AND P1, PT, R8, RZ, PT ;  /* 0x000000ff0800720c */ /* 0x000fc40003f25270 */
[----:B------:R-:W-:Y:S02]  /*1130*/  IADD3 R8, PT, PT, -R8, RZ, RZ ;  /* 0x000000ff08087210 */ /* 0x000fe40007ffe1ff */
[----:B------:R-:W-:Y:S02]  /*1140*/  SHF.L.U32 R9, R18, R9, RZ ;  /* 0x0000000912097219 */ /* 0x000fe400000006ff */
[----:B------:R-:W-:Y:S02]  /*1150*/  FSETP.NEU.FTZ.AND P0, PT, R19, R22, PT ;  /* 0x000000161300720b */ /* 0x000fe40003f1d000 */
[----:B------:R-:W-:Y:S02]  /*1160*/  SEL R19, R8, RZ, P2 ;  /* 0x000000ff08137207 */ /* 0x000fe40001000000 */
[----:B------:R-:W-:Y:S02]  /*1170*/  ISETP.NE.AND P1, PT, R9, RZ, P1 ;  /* 0x000000ff0900720c */ /* 0x000fe40000f25270 */
[----:B------:R-:W-:-:S02]  /*1180*/  SHF.R.U32.HI R19, RZ, R19, R18 ;  /* 0x00000013ff137219 */ /* 0x000fc40000011612 */
[----:B------:R-:W-:Y:S02]  /*1190*/  PLOP3.LUT P0, PT, P0, P1, PT, 0xf8, 0x8f ;  /* 0x00000000008f781c */ /* 0x000fe40000703f70 */
[----:B------:R-:W-:Y:S02]  /*11a0*/  SHF.R.U32.HI R9, RZ, 0x1, R19 ;  /* 0x00000001ff097819 */ /* 0x000fe40000011613 */
[----:B------:R-:W-:-:S04]  /*11b0*/  SEL R8, RZ, 0x1, !P0 ;  /* 0x00000001ff087807 */ /* 0x000fc80004000000 */
[----:B------:R-:W-:-:S04]  /*11c0*/  LOP3.LUT R8, R8, 0x1, R9, 0xf8, !PT ;  /* 0x0000000108087812 */ /* 0x000fc800078ef809 */
[----:B------:R-:W-:-:S04]  /*11d0*/  LOP3.LUT R8, R8, R19, RZ, 0xc0, !PT ;  /* 0x0000001308087212 */ /* 0x000fc800078ec0ff */
[----:B------:R-:W-:-:S04]  /*11e0*/  IADD3 R9, PT, PT, R9, R8, RZ ;  /* 0x0000000809097210 */ /* 0x000fc80007ffe0ff */
[----:B------:R-:W-:Y:S01]  /*11f0*/  LOP3.LUT R2, R9, R2, RZ, 0xfc, !PT ;  /* 0x0000000209027212 */ /* 0x000fe200078efcff */
[----:B------:R-:W-:Y:S06]  /*1200*/  BRA `(.L_x_21) ;  /* 0x0000000000107947 */ /* 0x000fec0003800000 */
.L_x_20:
[----:B------:R-:W-:-:S04]  /*1210*/  LOP3.LUT R2, R2, 0x80000000, RZ, 0xc0, !PT ;  /* 0x8000000002027812 */ /* 0x000fc800078ec0ff */
[----:B------:R-:W-:Y:S01]  /*1220*/  LOP3.LUT R2, R2, 0x7f800000, RZ, 0xfc, !PT ;  /* 0x7f80000002027812 */ /* 0x000fe200078efcff */
[----:B------:R-:W-:Y:S06]  /*1230*/  BRA `(.L_x_21) ;  /* 0x0000000000047947 */ /* 0x000fec0003800000 */
.L_x_19:
[----:B------:R-:W-:-:S07]  /*1240*/  LEA R2, R19, R2, 0x17 ;  /* 0x0000000213027211 */ /* 0x000fce00078eb8ff */
.L_x_21:
[----:B------:R-:W-:Y:S05]  /*1250*/  BSYNC.RECONVERGENT B2 ;  /* 0x0000000000027941 */ /* 0x000fea0003800200 */
.L_x_18:
[----:B------:R-:W-:Y:S05]  /*1260*/  BRA `(.L_x_22) ;  /* 0x0000000000207947 */ /* 0x000fea0003800000 */
.L_x_17:
[----:B------:R-:W-:-:S04]  /*1270*/  LOP3.LUT R2, R20, 0x80000000, R2, 0x48, !PT ;  /* 0x8000000014027812 */ /* 0x000fc800078e4802 */
[----:B------:R-:W-:Y:S01]  /*1280*/  LOP3.LUT R2, R2, 0x7f800000, RZ, 0xfc, !PT ;  /* 0x7f80000002027812 */ /* 0x000fe200078efcff */
[----:B------:R-:W-:Y:S06]  /*1290*/  BRA `(.L_x_22) ;  /* 0x0000000000147947 */ /* 0x000fec0003800000 */
.L_x_16:
[----:B------:R-:W-:Y:S01]  /*12a0*/  LOP3.LUT R2, R20, 0x80000000, R2, 0x48, !PT ;  /* 0x8000000014027812 */ /* 0x000fe200078e4802 */
[----:B------:R-:W-:Y:S06]  /*12b0*/  BRA `(.L_x_22) ;  /* 0x00000000000c7947 */ /* 0x000fec0003800000 */
.L_x_15:
[----:B------:R-:W0:Y:S01]  /*12c0*/  MUFU.RSQ R2, -QNAN ;  /* 0xffc0000000027908 */ /* 0x000e220000001400 */
[----:B------:R-:W-:Y:S05]  /*12d0*/  BRA `(.L_x_22) ;  /* 0x0000000000047947 */ /* 0x000fea0003800000 */
.L_x_14:
[----:B------:R-:W-:-:S07]  /*12e0*/  FADD.FTZ R2, R21, R20 ;  /* 0x0000001415027221 */ /* 0x000fce0000010000 */
.L_x_22:
[----:B------:R-:W-:Y:S05]  /*12f0*/  BSYNC.RECONVERGENT B1 ;  /* 0x0000000000017941 */ /* 0x000fea0003800200 */
.L_x_12:
[----:B------:R-:W-:Y:S01]  /*1300*/  HFMA2 R9, -RZ, RZ, 0, 0 ;  /* 0x00000000ff097431 */ /* 0x000fe200000001ff */
[----:B------:R-:W-:-:S04]  /*1310*/  MOV R8, R4 ;  /* 0x0000000400087202 */ /* 0x000fc80000000f00 */
[----:B0-----:R-:W-:Y:S05]  /*1320*/  RET.REL.NODEC R8 `(_Z8calc_u_vPfS_S_S_S_iifffff) ;  /* 0xffffffec08347950 */ /* 0x001fea0003c3ffff */
.L_x_23:
        /* <DEDUP_REMOVED lines=13> */
.L_x_63:


//--------------------- .text._Z6calc_pPfS_S_iiff --------------------------
	.section	.text._Z6calc_pPfS_S_iiff,"ax",@progbits
	.align	128
        .global         _Z6calc_pPfS_S_iiff
        .type           _Z6calc_pPfS_S_iiff,@function
        .size           _Z6calc_pPfS_S_iiff,(.L_x_64 - _Z6calc_pPfS_S_iiff)
        .other          _Z6calc_pPfS_S_iiff,@"STO_CUDA_ENTRY STV_DEFAULT"
_Z6calc_pPfS_S_iiff:
.text._Z6calc_pPfS_S_iiff:
[----:B------:R-:W-:Y:S01]  /*0000*/  LDC R1, c[0x0][0x37c] ;  /* 0x0000df00ff017b82 */ /* 0x000fe20000000800 */
[----:B------:R-:W0:Y:S07]  /*0010*/  S2R R7, SR_TID.Y ;  /* 0x0000000000077919 */ /* 0x000e2e0000002200 */
[----:B------:R-:W1:Y:S01]  /*0020*/  LDC R0, c[0x0][0x360] ;  /* 0x0000d800ff007b82 */ /* 0x000e620000000800 */
[----:B------:R-:W1:Y:S07]  /*0030*/  S2R R5, SR_TID.X ;  /* 0x0000000000057919 */ /* 0x000e6e0000002100 */
[----:B------:R-:W0:Y:S08]  /*0040*/  S2UR UR5, SR_CTAID.Y ;  /* 0x00000000000579c3 */ /* 0x000e300000002600 */
[----:B------:R-:W0:Y:S08]  /*0050*/  LDC R6, c[0x0][0x364] ;  /* 0x0000d900ff067b82 */ /* 0x000e300000000800 */
[----:B------:R-:W1:Y:S08]  /*0060*/  S2UR UR4, SR_CTAID.X ;  /* 0x00000000000479c3 */ /* 0x000e700000002500 */
[----:B------:R-:W2:Y:S01]  /*0070*/  LDC.64 R2, c[0x0][0x398] ;  /* 0x0000e600ff027b82 */ /* 0x000ea20000000a00 */
[----:B0-----:R-:W-:-:S05]  /*0080*/  IMAD R6, R6, UR5, R7 ;  /* 0x0000000506067c24 */ /* 0x001fca000f8e0207 */
[----:B------:R-:W-:Y:S01]  /*0090*/  ISETP.NE.AND P0, PT, R6, RZ, PT ;  /* 0x000000ff0600720c */ /* 0x000fe20003f05270 */
[----:B-1----:R-:W-:-:S05]  /*00a0*/  IMAD R0, R0, UR4, R5 ;  /* 0x0000000400007c24 */ /* 0x002fca000f8e0205 */
[----:B------:R-:W-:Y:S01]  /*00b0*/  ISETP.EQ.OR P0, PT, R0, RZ, !P0 ;  /* 0x000000ff0000720c */ /* 0x000fe20004702670 */
[----:B--2---:R-:W-:Y:S02]  /*00c0*/  VIADD R5, R3, 0xffffffff ;  /* 0xffffffff03057836 */ /* 0x004fe40000000000 */
[----:B------:R-:W-:-:S03]  /*00d0*/  VIADD R7, R2, 0xffffffff ;  /* 0xffffffff02077836 */ /* 0x000fc60000000000 */
[----:B------:R-:W-:-:S04]  /*00e0*/  ISETP.GE.OR P0, PT, R0, R5, P0 ;  /* 0x000000050000720c */ /* 0x000fc80000706670 */
[----:B------:R-:W-:-:S13]  /*00f0*/  ISETP.GE.OR P0, PT, R6, R7, P0 ;  /* 0x000000070600720c */ /* 0x000fda0000706670 */
[----:B------:R-:W-:Y:S05]  /*0100*/  @P0 EXIT ;  /* 0x000000000000094d */ /* 0x000fea0003800000 */
[----:B------:R-:W0:Y:S01]  /*0110*/  LDC.64 R10, c[0x0][0x388] ;  /* 0x0000e200ff0a7b82 */ /* 0x000e220000000a00 */
[CCC-:B------:R-:W-:Y:S01]  /*0120*/  IMAD R7, R6.reuse, R3.reuse, R3.reuse ;  /* 0x0000000306077224 */ /* 0x1c0fe200078e0203 */
[----:B------:R-:W1:Y:S01]  /*0130*/  LDCU.64 UR4, c[0x0][0x358] ;  /* 0x00006b00ff0477ac */ /* 0x000e620008000a00 */
[----:B------:R-:W-:Y:S02]  /*0140*/  IMAD.MOV R8, RZ, RZ, -R3 ;  /* 0x000000ffff087224 */ /* 0x000fe400078e0a03 */
[----:B------:R-:W-:Y:S02]  /*0150*/  IMAD R2, R6, R3, R0 ;  /* 0x0000000306027224 */ /* 0x000fe400078e0200 */
[----:B------:R-:W-:Y:S01]  /*0160*/  IMAD R9, R8, 0x2, R7 ;  /* 0x0000000208097824 */ /* 0x000fe200078e0207 */
[----:B------:R-:W2:Y:S04]  /*0170*/  LDC.64 R4, c[0x0][0x390] ;  /* 0x0000e400ff047b82 */ /* 0x000ea80000000a00 */
[----:B------:R-:W-:-:S04]  /*0180*/  IADD3 R13, PT, PT, R0, R9, RZ ;  /* 0x00000009000d7210 */ /* 0x000fc80007ffe0ff */
[----:B------:R-:W3:Y:S01]  /*0190*/  LDC.64 R14, c[0x0][0x3a0] ;  /* 0x0000e800ff0e7b82 */ /* 0x000ee20000000a00 */
[----:B0-----:R-:W-:-:S04]  /*01a0*/  IMAD.WIDE R6, R2, 0x4, R10 ;  /* 0x0000000402067825 */ /* 0x001fc800078e020a */
[----:B------:R-:W-:Y:S01]  /*01b0*/  IMAD.WIDE R10, R13, 0x4, R10 ;  /* 0x000000040d0a7825 */ /* 0x000fe200078e020a */
[----:B-1----:R-:W4:Y:S03]  /*01c0*/  LDG.E R12, desc[UR4][R6.64+0x4] ;  /* 0x00000404060c7981 */ /* 0x002f26000c1e1900 */
[----:B------:R-:W-:Y:S01]  /*01d0*/  IMAD.WIDE R8, R3, 0x4, R6 ;  /* 0x0000000403087825 */ /* 0x000fe200078e0206 */
[----:B------:R-:W4:Y:S04]  /*01e0*/  LDG.E R13, desc[UR4][R6.64+-0x4] ;  /* 0xfffffc04060d7981 */ /* 0x000f28000c1e1900 */
[----:B------:R-:W5:Y:S01]  /*01f0*/  LDG.E R11, desc[UR4][R10.64] ;  /* 0x000000040a0b7981 */ /* 0x000f62000c1e1900 */
[----:B--2---:R-:W-:-:S03]  /*0200*/  IMAD.WIDE R4, R2, 0x4, R4 ;  /* 0x0000000402047825 */ /* 0x004fc600078e0204 */
[----:B------:R-:W5:Y:S04]  /*0210*/  LDG.E R8, desc[UR4][R8.64] ;  /* 0x0000000408087981 */ /* 0x000f68000c1e1900 */
[----:B------:R0:W2:Y:S01]  /*0220*/  LDG.E R4, desc[UR4][R4.64] ;  /* 0x0000000404047981 */ /* 0x0000a2000c1e1900 */
[----:B---3--:R-:W-:Y:S01]  /*0230*/  FMUL R0, R15, R15 ;  /* 0x0000000f0f007220 */ /* 0x008fe20000400000 */
[----:B------:R-:W-:-:S04]  /*0240*/  FMUL R15, R14, R14 ;  /* 0x0000000e0e0f7220 */ /* 0x000fc80000400000 */
[----:B------:R-:W-:-:S04]  /*0250*/  FADD R3, R0, R15 ;  /* 0x0000000f00037221 */ /* 0x000fc80000000000 */
[----:B------:R-:W-:-:S04]  /*0260*/  FADD R3, R3, R3 ;  /* 0x0000000303037221 */ /* 0x000fc80000000000 */
[----:B------:R-:W0:Y:S01]  /*0270*/  MUFU.RCP R14, R3 ;  /* 0x00000003000e7308 */ /* 0x000e220000001000 */
[----:B------:R-:W-:Y:S01]  /*0280*/  BSSY.RECONVERGENT B0, `(.L_x_24) ;  /* 0x0000011000007945 */ /* 0x000fe20003800200 */
[----:B0-----:R-:W-:-:S04]  /*0290*/  FFMA R5, -R3, R14, 1 ;  /* 0x3f80000003057423 */ /* 0x001fc8000000010e */
[----:B------:R-:W-:Y:S01]  /*02a0*/  FFMA R5, R14, R5, R14 ;  /* 0x000000050e057223 */ /* 0x000fe2000000000e */
[----:B----4-:R-:W-:Y:S01]  /*02b0*/  FADD R13, R12, R13 ;  /* 0x0000000d0c0d7221 */ /* 0x010fe20000000000 */
[----:B-----5:R-:W-:-:S04]  /*02c0*/  FADD R8, R8, R11 ;  /* 0x0000000b08087221 */ /* 0x020fc80000000000 */
[C---:B------:R-:W-:Y:S01]  /*02d0*/  FMUL R9, R15.reuse, R8 ;  /* 0x000000080f097220 */ /* 0x040fe20000400000 */
[----:B--2---:R-:W-:-:S03]  /*02e0*/  FMUL R6, R15, R4 ;  /* 0x000000040f067220 */ /* 0x004fc60000400000 */
[----:B------:R-:W-:-:S04]  /*02f0*/  FFMA R9, R0, R13, R9 ;  /* 0x0000000d00097223 */ /* 0x000fc80000000009 */
[----:B------:R-:W-:-:S04]  /*0300*/  FFMA R0, -R0, R6, R9 ;  /* 0x0000000600007223 */ /* 0x000fc80000000109 */
[----:B------:R-:W0:Y:S01]  /*0310*/  FCHK P0, R0, R3 ;  /* 0x0000000300007302 */ /* 0x000e220000000000 */
[----:B------:R-:W-:-:S04]  /*0320*/  FFMA R4, R0, R5, RZ ;  /* 0x0000000500047223 */ /* 0x000fc800000000ff */
[----:B------:R-:W-:-:S04]  /*0330*/  FFMA R6, -R3, R4, R0 ;  /* 0x0000000403067223 */ /* 0x000fc80000000100 */
[----:B------:R-:W-:Y:S01]  /*0340*/  FFMA R7, R5, R6, R4 ;  /* 0x0000000605077223 */ /* 0x000fe20000000004 */
[----:B0-----:R-:W-:Y:S06]  /*0350*/  @!P0 BRA `(.L_x_25) ;  /* 0x00000000000c8947 */ /* 0x001fec0003800000 */
[----:B------:R-:W-:-:S07]  /*0360*/  MOV R4, 0x380 ;  /* 0x0000038000047802 */ /* 0x000fce0000000f00 */
[----:B------:R-:W-:Y:S05]  /*0370*/  CALL.REL.NOINC `($__internal_1_$__cuda_sm3x_div_rn_noftz_f32_slowpath) ;  /* 0x0000000000187944 */ /* 0x000fea0003c00000 */
[----:B------:R-:W-:-:S07]  /*0380*/  IMAD.MOV.U32 R7, RZ, RZ, R0 ;  /* 0x000000ffff077224 */ /* 0x000fce00078e0000 */
.L_x_25:
[----:B------:R-:W-:Y:S05]  /*0390*/  BSYNC.RECONVERGENT B0 ;  /* 0x0000000000007941 */ /* 0x000fea0003800200 */
.L_x_24:
[----:B------:R-:W0:Y:S02]  /*03a0*/  LDC.64 R4, c[0x0][0x380] ;  /* 0x0000e000ff047b82 */ /* 0x000e240000000a00 */
[----:B0-----:R-:W-:-:S05]  /*03b0*/  IMAD.WIDE R2, R2, 0x4, R4 ;  /* 0x0000000402027825 */ /* 0x001fca00078e0204 */
[----:B------:R-:W-:Y:S01]  /*03c0*/  STG.E desc[UR4][R2.64], R7 ;  /* 0x0000000702007986 */ /* 0x000fe2000c101904 */
[----:B------:R-:W-:Y:S05]  /*03d0*/  EXIT ;  /* 0x000000000000794d */ /* 0x000fea0003800000 */
        .weak           $__internal_1_$__cuda_sm3x_div_rn_noftz_f32_slowpath
        .type           $__internal_1_$__cuda_sm3x_div_rn_noftz_f32_slowpath,@function
        .size           $__internal_1_$__cuda_sm3x_div_rn_noftz_f32_slowpath,(.L_x_64 - $__internal_1_$__cuda_sm3x_div_rn_noftz_f32_slowpath)
$__internal_1_$__cuda_sm3x_div_rn_noftz_f32_slowpath:
[--C-:B------:R-:W-:Y:S01]  /*03e0*/  SHF.R.U32.HI R6, RZ, 0x17, R3.reuse ;  /* 0x00000017ff067819 */ /* 0x100fe20000011603 */
[----:B------:R-:W-:Y:S01]  /*03f0*/  BSSY.RECONVERGENT B1, `(.L_x_26) ;  /* 0x0000064000017945 */ /* 0x000fe20003800200 */
[----:B------:R-:W-:Y:S01]  /*0400*/  SHF.R.U32.HI R5, RZ, 0x17, R0 ;  /* 0x00000017ff057819 */ /* 0x000fe20000011600 */
[----:B------:R-:W-:Y:S01]  /*0410*/  IMAD.MOV.U32 R8, RZ, RZ, R3 ;  /* 0x000000ffff087224 */ /* 0x000fe200078e0003 */
[----:B------:R-:W-:Y:S02]  /*0420*/  LOP3.LUT R6, R6, 0xff, RZ, 0xc0, !PT ;  /* 0x000000ff06067812 */ /* 0x000fe400078ec0ff */
[----:B------:R-:W-:Y:S02]  /*0430*/  LOP3.LUT R5, R5, 0xff, RZ, 0xc0, !PT ;  /* 0x000000ff05057812 */ /* 0x000fe400078ec0ff */
[----:B------:R-:W-:Y:S01]  /*0440*/  MOV R7, R0 ;  /* 0x0000000000077202 */ /* 0x000fe20000000f00 */
[----:B------:R-:W-:Y:S02]  /*0450*/  VIADD R11, R6, 0xffffffff ;  /* 0xffffffff060b7836 */ /* 0x000fe40000000000 */
[----:B------:R-:W-:-:S03]  /*0460*/  VIADD R10, R5, 0xffffffff ;  /* 0xffffffff050a7836 */ /* 0x000fc60000000000 */
[----:B------:R-:W-:-:S04]  /*0470*/  ISETP.GT.U32.AND P0, PT, R11, 0xfd, PT ;  /* 0x000000fd0b00780c */ /* 0x000fc80003f04070 */
[----:B------:R-:W-:-:S13]  /*0480*/  ISETP.GT.U32.OR P0, PT, R10, 0xfd, P0 ;  /* 0x000000fd0a00780c */ /* 0x000fda0000704470 */
[----:B------:R-:W-:Y:S01]  /*0490*/  @!P0 IMAD.MOV.U32 R9, RZ, RZ, RZ ;  /* 0x000000ffff098224 */ /* 0x000fe200078e00ff */
        /* <DEDUP_REMOVED lines=17> */
[----:B------:R-:W-:Y:S02]  /*05b0*/  ISETP.GE.AND P0, PT, R10, RZ, PT ;  /* 0x000000ff0a00720c */ /* 0x000fe40003f06270 */
[----:B------:R-:W-:-:S11]  /*05c0*/  ISETP.GE.AND P1, PT, R11, RZ, PT ;  /* 0x000000ff0b00720c */ /* 0x000fd60003f26270 */
[----:B------:R-:W-:Y:S01]  /*05d0*/  @P0 IMAD.MOV.U32 R9, RZ, RZ, RZ ;  /* 0x000000ffff090224 */ /* 0x000fe200078e00ff */
[----:B------:R-:W-:Y:S01]  /*05e0*/  @!P0 MOV R9, 0xffffffc0 ;  /* 0xffffffc000098802 */ /* 0x000fe20000000f00 */
[----:B------:R-:W-:Y:S01]  /*05f0*/  @!P0 FFMA R7, R0, 1.84467440737095516160e+19, RZ ;  /* 0x5f80000000078823 */ /* 0x000fe200000000ff */
[----:B------:R-:W-:-:S03]  /*0600*/  @!P1 FFMA R8, R3, 1.84467440737095516160e+19, RZ ;  /* 0x5f80000003089823 */ /* 0x000fc600000000ff */
[----:B------:R-:W-:-:S07]  /*0610*/  @!P1 VIADD R9, R9, 0x40 ;  /* 0x0000004009099836 */ /* 0x000fce0000000000 */
.L_x_27:
[----:B------:R-:W-:Y:S01]  /*0620*/  LEA R3, R6, 0xc0800000, 0x17 ;  /* 0xc080000006037811 */ /* 0x000fe200078eb8ff */
[----:B------:R-:W-:Y:S01]  /*0630*/  VIADD R5, R5, 0xffffff81 ;  /* 0xffffff8105057836 */ /* 0x000fe20000000000 */
[----:B------:R-:W-:Y:S03]  /*0640*/  BSSY.RECONVERGENT B2, `(.L_x_32) ;  /* 0x0000035000027945 */ /* 0x000fe60003800200 */
[----:B------:R-:W-:Y:S01]  /*0650*/  IMAD.IADD R3, R8, 0x1, -R3 ;  /* 0x0000000108037824 */ /* 0x000fe200078e0a03 */
[C---:B------:R-:W-:Y:S01]  /*0660*/  IADD3 R6, PT, PT, R5.reuse, 0x7f, -R6 ;  /* 0x0000007f05067810 */ /* 0x040fe20007ffe806 */
[----:B------:R-:W-:Y:S02]  /*0670*/  IMAD R0, R5, -0x800000, R7 ;  /* 0xff80000005007824 */ /* 0x000fe400078e0207 */
[----:B------:R-:W0:Y:S01]  /*0680*/  MUFU.RCP R8, R3 ;  /* 0x0000000300087308 */ /* 0x000e220000001000 */
[----:B------:R-:W-:Y:S01]  /*0690*/  FADD.FTZ R11, -R3, -RZ ;  /* 0x800000ff030b7221 */ /* 0x000fe20000010100 */
[----:B------:R-:W-:-:S03]  /*06a0*/  IADD3 R6, PT, PT, R6, R9, RZ ;  /* 0x0000000906067210 */ /* 0x000fc60007ffe0ff */
        /* <DEDUP_REMOVED lines=8> */
[----:B------:R-:W-:-:S05]  /*0730*/  LOP3.LUT R3, R3, 0xff, RZ, 0xc0, !PT ;  /* 0x000000ff03037812 */ /* 0x000fca00078ec0ff */
[----:B------:R-:W-:-:S04]  /*0740*/  IMAD.IADD R9, R3, 0x1, R6 ;  /* 0x0000000103097824 */ /* 0x000fc800078e0206 */
[----:B------:R-:W-:-:S05]  /*0750*/  VIADD R3, R9, 0xffffffff ;  /* 0xffffffff09037836 */ /* 0x000fca0000000000 */
        /* <DEDUP_REMOVED lines=10> */
[CCC-:B------:R-:W-:Y:S01]  /*0800*/  FFMA.RM R6, R10.reuse, R8.reuse, R7.reuse ;  /* 0x000000080a067223 */ /* 0x1c0fe20000004007 */
[C---:B------:R-:W-:Y:S02]  /*0810*/  ISETP.NE.AND P2, PT, R9.reuse, RZ, PT ;  /* 0x000000ff0900720c */ /* 0x040fe40003f45270 */
[----:B------:R-:W-:Y:S02]  /*0820*/  ISETP.NE.AND P1, PT, R9, RZ, PT ;  /* 0x000000ff0900720c */ /* 0x000fe40003f25270 */
[----:B------:R-:W-:Y:S01]  /*0830*/  LOP3.LUT R5, R3, 0x7fffff, RZ, 0xc0, !PT ;  /* 0x007fffff03057812 */ /* 0x000fe200078ec0ff */
[----:B------:R-:W-:Y:S01]  /*0840*/  FFMA.RP R3, R10, R8, R7 ;  /* 0x000000080a037223 */ /* 0x000fe20000008007 */
[----:B------:R-:W-:Y:S01]  /*0850*/  IADD3 R8, PT, PT, R9, 0x20, RZ ;  /* 0x0000002009087810 */ /* 0x000fe20007ffe0ff */
[----:B------:R-:W-:Y:S01]  /*0860*/  IMAD.MOV R7, RZ, RZ, -R9 ;  /* 0x000000ffff077224 */ /* 0x000fe200078e0a09 */
[----:B------:R-:W-:-:S02]  /*0870*/  LOP3.LUT R5, R5, 0x800000, RZ, 0xfc, !PT ;  /* 0x0080000005057812 */ /* 0x000fc400078efcff */
[----:B------:R-:W-:Y:S02]  /*0880*/  FSETP.NEU.FTZ.AND P0, PT, R3, R6, PT ;  /* 0x000000060300720b */ /* 0x000fe40003f1d000 */
[----:B------:R-:W-:Y:S02]  /*0890*/  SHF.L.U32 R8, R5, R8, RZ ;  /* 0x0000000805087219 */ /* 0x000fe400000006ff */
[----:B------:R-:W-:Y:S02]  /*08a0*/  SEL R6, R7, RZ, P2 ;  /* 0x000000ff07067207 */ /* 0x000fe40001000000 */
[----:B------:R-:W-:Y:S02]  /*08b0*/  ISETP.NE.AND P1, PT, R8, RZ, P1 ;  /* 0x000000ff0800720c */ /* 0x000fe40000f25270 */
[----:B------:R-:W-:Y:S02]  /*08c0*/  SHF.R.U32.HI R6, RZ, R6, R5 ;  /* 0x00000006ff067219 */ /* 0x000fe40000011605 */
[----:B------:R-:W-:-:S02]  /*08d0*/  PLOP3.LUT P0, PT, P0, P1, PT, 0xf8, 0x8f ;  /* 0x00000000008f781c */ /* 0x000fc40000703f70 */
[----:B------:R-:W-:Y:S02]  /*08e0*/  SHF.R.U32.HI R8, RZ, 0x1, R6 ;  /* 0x00000001ff087819 */ /* 0x000fe40000011606 */
[----:B------:R-:W-:-:S04]  /*08f0*/  SEL R3, RZ, 0x1, !P0 ;  /* 0x00000001ff037807 */ /* 0x000fc80004000000 */
[----:B------:R-:W-:-:S04]  /*0900*/  LOP3.LUT R3, R3, 0x1, R8, 0xf8, !PT ;  /* 0x0000000103037812 */ /* 0x000fc800078ef808 */
[----:B------:R-:W-:-:S05]  /*0910*/  LOP3.LUT R3, R3, R6, RZ, 0xc0, !PT ;  /* 0x0000000603037212 */ /* 0x000fca00078ec0ff */
[----:B------:R-:W-:-:S05]  /*0920*/  IMAD.IADD R3, R8, 0x1, R3 ;  /* 0x0000000108037824 */ /* 0x000fca00078e0203 */
[----:B------:R-:W-:Y:S01]  /*0930*/  LOP3.LUT R0, R3, R0, RZ, 0xfc, !PT ;  /* 0x0000000003007212 */ /* 0x000fe200078efcff */
[----:B------:R-:W-:Y:S06]  /*0940*/  BRA `(.L_x_35) ;  /* 0x0000000000107947 */ /* 0x000fec0003800000 */
.L_x_34:
[----:B------:R-:W-:-:S04]  /*0950*/  LOP3.LUT R0, R0, 0x80000000, RZ, 0xc0, !PT ;  /* 0x8000000000007812 */ /* 0x000fc800078ec0ff */
[----:B------:R-:W-:Y:S01]  /*0960*/  LOP3.LUT R0, R0, 0x7f800000, RZ, 0xfc, !PT ;  /* 0x7f80000000007812 */ /* 0x000fe200078efcff */
[----:B------:R-:W-:Y:S06]  /*0970*/  BRA `(.L_x_35) ;  /* 0x0000000000047947 */ /* 0x000fec0003800000 */
.L_x_33:
[----:B------:R-:W-:-:S07]  /*0980*/  LEA R0, R6, R0, 0x17 ;  /* 0x0000000006007211 */ /* 0x000fce00078eb8ff */
.L_x_35:
[----:B------:R-:W-:Y:S05]  /*0990*/  BSYNC.RECONVERGENT B2 ;  /* 0x0000000000027941 */ /* 0x000fea0003800200 */
.L_x_32:
[----:B------:R-:W-:Y:S05]  /*09a0*/  BRA `(.L_x_36) ;  /* 0x0000000000207947 */ /* 0x000fea0003800000 */
.L_x_31:
[----:B------:R-:W-:-:S04]  /*09b0*/  LOP3.LUT R0, R8, 0x80000000, R7, 0x48, !PT ;  /* 0x8000000008007812 */ /* 0x000fc800078e4807 */
[----:B------:R-:W-:Y:S01]  /*09c0*/  LOP3.LUT R0, R0, 0x7f800000, RZ, 0xfc, !PT ;  /* 0x7f80000000007812 */ /* 0x000fe200078efcff */
[----:B------:R-:W-:Y:S06]  /*09d0*/  BRA `(.L_x_36) ;  /* 0x0000000000147947 */ /* 0x000fec0003800000 */
.L_x_30:
[----:B------:R-:W-:Y:S01]  /*09e0*/  LOP3.LUT R0, R8, 0x80000000, R7, 0x48, !PT ;  /* 0x8000000008007812 */ /* 0x000fe200078e4807 */
[----:B------:R-:W-:Y:S06]  /*09f0*/  BRA `(.L_x_36) ;  /* 0x00000000000c7947 */ /* 0x000fec0003800000 */
.L_x_29:
[----:B------:R-:W0:Y:S01]  /*0a00*/  MUFU.RSQ R0, -QNAN ;  /* 0xffc0000000007908 */ /* 0x000e220000001400 */
[----:B------:R-:W-:Y:S05]  /*0a10*/  BRA `(.L_x_36) ;  /* 0x0000000000047947 */ /* 0x000fea0003800000 */
.L_x_28:
[----:B------:R-:W-:-:S07]  /*0a20*/  FADD.FTZ R0, R0, R3 ;  /* 0x0000000300007221 */ /* 0x000fce0000010000 */
.L_x_36:
[----:B------:R-:W-:Y:S05]  /*0a30*/  BSYNC.RECONVERGENT B1 ;  /* 0x0000000000017941 */ /* 0x000fea0003800200 */
.L_x_26:
[----:B------:R-:W-:-:S04]  /*0a40*/  IMAD.MOV.U32 R5, RZ, RZ, 0x0 ;  /* 0x00000000ff057424 */ /* 0x000fc800078e00ff */
[----:B0-----:R-:W-:Y:S05]  /*0a50*/  RET.REL.NODEC R4 `(_Z6calc_pPfS_S_iiff) ;  /* 0xfffffff404687950 */ /* 0x001fea0003c3ffff */
.L_x_37:
        /* <DEDUP_REMOVED lines=10> */
.L_x_64:


//--------------------- .text._Z6calc_bPfS_S_iiffff --------------------------
	.section	.text._Z6calc_bPfS_S_iiffff,"ax",@progbits
	.align	128
        .global         _Z6calc_bPfS_S_iiffff
        .type           _Z6calc_bPfS_S_iiffff,@function
        .size           _Z6calc_bPfS_S_iiffff,(.L_x_66 - _Z6calc_bPfS_S_iiffff)
        .other          _Z6calc_bPfS_S_iiffff,@"STO_CUDA_ENTRY STV_DEFAULT"
_Z6calc_bPfS_S_iiffff:
.text._Z6calc_bPfS_S_iiffff:
[----:B------:R-:W-:Y:S01]  /*0000*/  LDC R1, c[0x0][0x37c] ;  /* 0x0000df00ff017b82 */ /* 0x000fe20000000800 */
[----:B------:R-:W0:Y:S07]  /*0010*/  S2R R3, SR_TID.Y ;  /* 0x0000000000037919 */ /* 0x000e2e0000002200 */
[----:B------:R-:W1:Y:S01]  /*0020*/  LDC R7, c[0x0][0x360] ;  /* 0x0000d800ff077b82 */ /* 0x000e620000000800 */
[----:B------:R-:W2:Y:S01]  /*0030*/  LDCU.64 UR6, c[0x0][0x398] ;  /* 0x00007300ff0677ac */ /* 0x000ea20008000a00 */
[----:B------:R-:W1:Y:S06]  /*0040*/  S2R R0, SR_TID.X ;  /* 0x0000000000007919 */ /* 0x000e6c0000002100 */
[----:B------:R-:W0:Y:S08]  /*0050*/  S2UR UR5, SR_CTAID.Y ;  /* 0x00000000000579c3 */ /* 0x000e300000002600 */
[----:B------:R-:W0:Y:S08]  /*0060*/  LDC R6, c[0x0][0x364] ;  /* 0x0000d900ff067b82 */ /* 0x000e300000000800 */
[----:B------:R-:W1:Y:S01]  /*0070*/  S2UR UR4, SR_CTAID.X ;  /* 0x00000000000479c3 */ /* 0x000e620000002500 */
[----:B0-----:R-:W-:Y:S01]  /*0080*/  IMAD R6, R6, UR5, R3 ;  /* 0x0000000506067c24 */ /* 0x001fe2000f8e0203 */
[----:B--2---:R-:W-:-:S04]  /*0090*/  UIADD3 UR5, UPT, UPT, UR6, -0x1, URZ ;  /* 0xffffffff06057890 */ /* 0x004fc8000fffe0ff */
[----:B------:R-:W-:Y:S01]  /*00a0*/  ISETP.NE.AND P0, PT, R6, RZ, PT ;  /* 0x000000ff0600720c */ /* 0x000fe20003f05270 */
[----:B-1----:R-:W-:Y:S01]  /*00b0*/  IMAD R7, R7, UR4, R0 ;  /* 0x0000000407077c24 */ /* 0x002fe2000f8e0200 */
[----:B------:R-:W-:-:S04]  /*00c0*/  UIADD3 UR4, UPT, UPT, UR7, -0x1, URZ ;  /* 0xffffffff07047890 */ /* 0x000fc8000fffe0ff */
[----:B------:R-:W-:-:S04]  /*00d0*/  ISETP.EQ.OR P0, PT, R7, RZ, !P0 ;  /* 0x000000ff0700720c */ /* 0x000fc80004702670 */
[----:B------:R-:W-:-:S04]  /*00e0*/  ISETP.GE.OR P0, PT, R7, UR4, P0 ;  /* 0x0000000407007c0c */ /* 0x000fc80008706670 */
[----:B------:R-:W-:-:S13]  /*00f0*/  ISETP.GE.OR P0, PT, R6, UR5, P0 ;  /* 0x0000000506007c0c */ /* 0x000fda0008706670 */
[----:B------:R-:W-:Y:S05]  /*0100*/  @P0 EXIT ;  /* 0x000000000000094d */ /* 0x000fea0003800000 */
[----:B------:R-:W0:Y:S01]  /*0110*/  LDC R5, c[0x0][0x3a8] ;  /* 0x0000ea00ff057b82 */ /* 0x000e220000000800 */
[----:B------:R-:W1:Y:S01]  /*0120*/  LDCU.64 UR4, c[0x0][0x358] ;  /* 0x00006b00ff0477ac */ /* 0x000e620008000a00 */
[----:B0-----:R-:W-:-:S05]  /*0130*/  VIADD R0, R5, 0x1800000 ;  /* 0x0180000005007836 */ /* 0x001fca0000000000 */
[----:B------:R-:W-:-:S04]  /*0140*/  LOP3.LUT R0, R0, 0x7f800000, RZ, 0xc0, !PT ;  /* 0x7f80000000007812 */ /* 0x000fc800078ec0ff */
[----:B------:R-:W-:-:S13]  /*0150*/  ISETP.GT.U32.AND P0, PT, R0, 0x1ffffff, PT ;  /* 0x01ffffff0000780c */ /* 0x000fda0003f04070 */
[----:B-1----:R-:W-:Y:S05]  /*0160*/  @P0 BRA `(.L_x_38) ;  /* 0x00000000000c0947 */ /* 0x002fea0003800000 */
[----:B------:R-:W-:-:S07]  /*0170*/  MOV R2, 0x190 ;  /* 0x0000019000027802 */ /* 0x000fce0000000f00 */
[----:B------:R-:W-:Y:S05]  /*0180*/  CALL.REL.NOINC `($__internal_2_$__cuda_sm20_rcp_rn_f32_slowpath) ;  /* 0x0000000400ac7944 */ /* 0x000fea0003c00000 */
[----:B------:R-:W-:Y:S05]  /*0190*/  BRA `(.L_x_39) ;  /* 0x0000000000107947 */ /* 0x000fea0003800000 */
.L_x_38:
[----:B------:R-:W0:Y:S02]  /*01a0*/  MUFU.RCP R8, R5 ;  /* 0x0000000500087308 */ /* 0x000e240000001000 */
[----:B0-----:R-:W-:-:S04]  /*01b0*/  FFMA R0, R8, R5, -1 ;  /* 0xbf80000008007423 */ /* 0x001fc80000000005 */
[----:B------:R-:W-:-:S04]  /*01c0*/  FADD.FTZ R3, -R0, -RZ ;  /* 0x800000ff00037221 */ /* 0x000fc80000010100 */
[----:B------:R-:W-:-:S07]  /*01d0*/  FFMA R8, R8, R3, R8 ;  /* 0x0000000308087223 */ /* 0x000fce0000000008 */
.L_x_39:
[----:B------:R-:W0:Y:S01]  /*01e0*/  LDC.64 R4, c[0x0][0x388] ;  /* 0x0000e200ff047b82 */ /* 0x000e220000000a00 */
[----:B------:R-:W1:Y:S07]  /*01f0*/  LDCU UR6, c[0x0][0x39c] ;  /* 0x00007380ff0677ac */ /* 0x000e6e0008000800 */
[----:B------:R-:W2:Y:S01]  /*0200*/  LDC R9, c[0x0][0x3a0] ;  /* 0x0000e800ff097b82 */ /* 0x000ea20000000800 */
[----:B-1----:R-:W-:-:S04]  /*0210*/  IMAD R2, R6, UR6, R7 ;  /* 0x0000000606027c24 */ /* 0x002fc8000f8e0207 */
[----:B0-----:R-:W-:-:S05]  /*0220*/  IMAD.WIDE R4, R2, 0x4, R4 ;  /* 0x0000000402047825 */ /* 0x001fca00078e0204 */
[----:B------:R-:W3:Y:S04]  /*0230*/  LDG.E R0, desc[UR4][R4.64+0x4] ;  /* 0x0000040404007981 */ /* 0x000ee8000c1e1900 */
[----:B------:R-:W3:Y:S01]  /*0240*/  LDG.E R3, desc[UR4][R4.64+-0x4] ;  /* 0xfffffc0404037981 */ /* 0x000ee2000c1e1900 */
[----:B--2---:R-:W-:Y:S01]  /*0250*/  FADD R9, R9, R9 ;  /* 0x0000000909097221 */ /* 0x004fe20000000000 */
[----:B------:R-:W-:Y:S03]  /*0260*/  BSSY.RECONVERGENT B0, `(.L_x_40) ;  /* 0x000000e000007945 */ /* 0x000fe60003800200 */
[----:B------:R-:W0:Y:S02]  /*0270*/  MUFU.RCP R10, R9 ;  /* 0x00000009000a7308 */ /* 0x000e240000001000 */
[----:B0-----:R-:W-:-:S04]  /*0280*/  FFMA R11, -R9, R10, 1 ;  /* 0x3f800000090b7423 */ /* 0x001fc8000000010a */
[----:B------:R-:W-:Y:S01]  /*0290*/  FFMA R11, R10, R11, R10 ;  /* 0x0000000b0a0b7223 */ /* 0x000fe2000000000a */
[----:B---3--:R-:W-:-:S04]  /*02a0*/  FADD R0, R0, -R3 ;  /* 0x8000000300007221 */ /* 0x008fc80000000000 */
[----:B------:R-:W0:Y:S01]  /*02b0*/  FCHK P0, R0, R9 ;  /* 0x0000000900007302 */ /* 0x000e220000000000 */
[----:B------:R-:W-:-:S04]  /*02c0*/  FFMA R10, R0, R11, RZ ;  /* 0x0000000b000a7223 */ /* 0x000fc800000000ff */
[----:B------:R-:W-:-:S04]  /*02d0*/  FFMA R3, -R9, R10, R0 ;  /* 0x0000000a09037223 */ /* 0x000fc80000000100 */
[----:B------:R-:W-:Y:S01]  /*02e0*/  FFMA R10, R11, R3, R10 ;  /* 0x000000030b0a7223 */ /* 0x000fe2000000000a */
[----:B0-----:R-:W-:Y:S06]  /*02f0*/  @!P0 BRA `(.L_x_41) ;  /* 0x0000000000108947 */ /* 0x001fec0003800000 */
[----:B------:R-:W-:Y:S01]  /*0300*/  IMAD.MOV.U32 R3, RZ, RZ, R9 ;  /* 0x000000ffff037224 */ /* 0x000fe200078e0009 */
[----:B------:R-:W-:-:S07]  /*0310*/  MOV R14, 0x330 ;  /* 0x00000330000e7802 */ /* 0x000fce0000000f00 */
[----:B------:R-:W-:Y:S05]  /*0320*/  CALL.REL.NOINC `($__internal_3_$__cuda_sm3x_div_rn_noftz_f32_slowpath) ;  /* 0x0000000800147944 */ /* 0x000fea0003c00000 */
[----:B------:R-:W-:-:S07]  /*0330*/  MOV R10, R0 ;  /* 0x00000000000a7202 */ /* 0x000fce0000000f00 */
.L_x_41:
[----:B------:R-:W-:Y:S05]  /*0340*/  BSYNC.RECONVERGENT B0 ;  /* 0x0000000000007941 */ /* 0x000fea0003800200 */
.L_x_40:
[----:B------:R-:W0:Y:S08]  /*0350*/  LDC R17, c[0x0][0x39c] ;  /* 0x0000e700ff117b82 */ /* 0x000e300000000800 */
[----:B------:R-:W1:Y:S01]  /*0360*/  LDC.64 R14, c[0x0][0x390] ;  /* 0x0000e400ff0e7b82 */ /* 0x000e620000000a00 */
[-CC-:B0-----:R-:W-:Y:S02]  /*0370*/  IMAD R6, R6, R17.reuse, R17.reuse ;  /* 0x0000001106067224 */ /* 0x181fe400078e0211 */
[----:B------:R-:W-:Y:S01]  /*0380*/  IMAD.MOV R3, RZ, RZ, -R17 ;  /* 0x000000ffff037224 */ /* 0x000fe200078e0a11 */
[----:B------:R-:W-:-:S03]  /*0390*/  IADD3 R17, PT, PT, R2, R17, RZ ;  /* 0x0000001102117210 */ /* 0x000fc60007ffe0ff */
[----:B------:R-:W-:Y:S02]  /*03a0*/  IMAD R6, R3, 0x2, R6 ;  /* 0x0000000203067824 */ /* 0x000fe400078e0206 */
[----:B-1----:R-:W-:Y:S01]  /*03b0*/  IMAD.WIDE R16, R17, 0x4, R14 ;  /* 0x0000000411107825 */ /* 0x002fe200078e020e */
[----:B------:R-:W0:Y:S03]  /*03c0*/  LDC R3, c[0x0][0x3a4] ;  /* 0x0000e900ff037b82 */ /* 0x000e260000000800 */
[----:B------:R-:W-:Y:S01]  /*03d0*/  IMAD.IADD R12, R7, 0x1, R6 ;  /* 0x00000001070c7824 */ /* 0x000fe200078e0206 */
[----:B------:R-:W2:Y:S03]  /*03e0*/  LDG.E R0, desc[UR4][R16.64] ;  /* 0x0000000410007981 */ /* 0x000ea6000c1e1900 */
[----:B------:R-:W-:-:S05]  /*03f0*/  IMAD.WIDE R6, R12, 0x4, R14 ;  /* 0x000000040c067825 */ /* 0x000fca00078e020e */
[----:B------:R-:W2:Y:S01]  /*0400*/  LDG.E R11, desc[UR4][R6.64] ;  /* 0x00000004060b7981 */ /* 0x000ea2000c1e1900 */
[----:B0-----:R-:W-:-:S04]  /*0410*/  FADD R3, R3, R3 ;  /* 0x0000000303037221 */ /* 0x001fc80000000000 */
[----:B------:R-:W0:Y:S01]  /*0420*/  MUFU.RCP R14, R3 ;  /* 0x00000003000e7308 */ /* 0x000e220000001000 */
[----:B------:R-:W-:Y:S01]  /*0430*/  BSSY.RECONVERGENT B0, `(.L_x_42) ;  /* 0x000000c000007945 */ /* 0x000fe20003800200 */
[----:B0-----:R-:W-:-:S04]  /*0440*/  FFMA R13, -R3, R14, 1 ;  /* 0x3f800000030d7423 */ /* 0x001fc8000000010e */
[----:B------:R-:W-:Y:S01]  /*0450*/  FFMA R13, R14, R13, R14 ;  /* 0x0000000d0e0d7223 */ /* 0x000fe2000000000e */
[----:B--2---:R-:W-:-:S04]  /*0460*/  FADD R0, R0, -R11 ;  /* 0x8000000b00007221 */ /* 0x004fc80000000000 */
[----:B------:R-:W0:Y:S01]  /*0470*/  FCHK P0, R0, R3 ;  /* 0x0000000300007302 */ /* 0x000e220000000000 */
[----:B------:R-:W-:-:S04]  /*0480*/  FFMA R14, R0, R13, RZ ;  /* 0x0000000d000e7223 */ /* 0x000fc800000000ff */
[----:B------:R-:W-:-:S04]  /*0490*/  FFMA R11, -R3, R14, R0 ;  /* 0x0000000e030b7223 */ /* 0x000fc80000000100 */
[----:B------:R-:W-:Y:S01]  /*04a0*/  FFMA R11, R13, R11, R14 ;  /* 0x0000000b0d0b7223 */ /* 0x000fe2000000000e */
[----:B0-----:R-:W-:Y:S06]  /*04b0*/  @!P0 BRA `(.L_x_43) ;  /* 0x00000000000c8947 */ /* 0x001fec0003800000 */
[----:B------:R-:W-:-:S07]  /*04c0*/  MOV R14, 0x4e0 ;  /* 0x000004e0000e7802 */ /* 0x000fce0000000f00 */
[----:B------:R-:W-:Y:S05]  /*04d0*/  CALL.REL.NOINC `($__internal_3_$__cuda_sm3x_div_rn_noftz_f32_slowpath) ;  /* 0x0000000400a87944 */ /* 0x000fea0003c00000 */
[----:B------:R-:W-:-:S07]  /*04e0*/  IMAD.MOV.U32 R11, RZ, RZ, R0 ;  /* 0x000000ffff0b7224 */ /* 0x000fce00078e0000 */
.L_x_43:
[----:B------:R-:W-:Y:S05]  /*04f0*/  BSYNC.RECONVERGENT B0 ;  /* 0x0000000000007941 */ /* 0x000fea0003800200 */
.L_x_42:
[----:B------:R-:W0:Y:S08]  /*0500*/  LDC R13, c[0x0][0x39c] ;  /* 0x0000e700ff0d7b82 */ /* 0x000e300000000800 */
[----:B------:R-:W1:Y:S01]  /*0510*/  LDC.64 R14, c[0x0][0x388] ;  /* 0x0000e200ff0e7b82 */ /* 0x000e620000000a00 */
[----:B0-----:R-:W-:-:S06]  /*0520*/  IMAD.WIDE R4, R13, 0x4, R4 ;  /* 0x000000040d047825 */ /* 0x001fcc00078e0204 */
[----:B------:R-:W2:Y:S01]  /*0530*/  LDG.E R4, desc[UR4][R4.64] ;  /* 0x0000000404047981 */ /* 0x000ea2000c1e1900 */
[----:B-1----:R-:W-:-:S06]  /*0540*/  IMAD.WIDE R12, R12, 0x4, R14 ;  /* 0x000000040c0c7825 */ /* 0x002fcc00078e020e */
[----:B------:R-:W2:Y:S01]  /*0550*/  LDG.E R13, desc[UR4][R12.64] ;  /* 0x000000040c0d7981 */ /* 0x000ea2000c1e1900 */
[----:B------:R-:W0:Y:S01]  /*0560*/  MUFU.RCP R0, R3 ;  /* 0x0000000300007308 */ /* 0x000e220000001000 */
[----:B------:R-:W-:Y:S01]  /*0570*/  BSSY.RECONVERGENT B0, `(.L_x_44) ;  /* 0x000000f000007945 */ /* 0x000fe20003800200 */
[----:B0-----:R-:W-:-:S04]  /*0580*/  FFMA R15, -R3, R0, 1 ;  /* 0x3f800000030f7423 */ /* 0x001fc80000000100 */
[----:B------:R-:W-:Y:S01]  /*0590*/  FFMA R0, R0, R15, R0 ;  /* 0x0000000f00007223 */ /* 0x000fe20000000000 */
[----:B------:R-:W-:Y:S01]  /*05a0*/  FADD R15, R11, R10 ;  /* 0x0000000a0b0f7221 */ /* 0x000fe20000000000 */
[----:B------:R-:W-:-:S04]  /*05b0*/  FMUL R10, R10, R10 ;  /* 0x0000000a0a0a7220 */ /* 0x000fc80000400000 */
[----:B------:R-:W-:Y:S01]  /*05c0*/  FFMA R8, R15, R8, -R10 ;  /* 0x000000080f087223 */ /* 0x000fe2000000080a */
[----:B--2---:R-:W-:-:S04]  /*05d0*/  FADD R14, R4, -R13 ;  /* 0x8000000d040e7221 */ /* 0x004fc80000000000 */
[----:B------:R-:W0:Y:S01]  /*05e0*/  FCHK P0, R14, R3 ;  /* 0x000000030e007302 */ /* 0x000e220000000000 */
[----:B------:R-:W-:-:S04]  /*05f0*/  FFMA R17, R0, R14, RZ ;  /* 0x0000000e00117223 */ /* 0x000fc800000000ff */
[----:B------:R-:W-:-:S04]  /*0600*/  FFMA R16, -R3, R17, R14 ;  /* 0x0000001103107223 */ /* 0x000fc8000000010e */
[----:B------:R-:W-:Y:S01]  /*0610*/  FFMA R0, R0, R16, R17 ;  /* 0x0000001000007223 */ /* 0x000fe20000000011 */
[----:B0-----:R-:W-:Y:S06]  /*0620*/  @!P0 BRA `(.L_x_45) ;  /* 0x00000000000c8947 */ /* 0x001fec0003800000 */
[----:B------:R-:W-:Y:S02]  /*0630*/  MOV R0, R14 ;  /* 0x0000000e00007202 */ /* 0x000fe40000000f00 */
[----:B------:R-:W-:-:S07]  /*0640*/  MOV R14, 0x660 ;  /* 0x00000660000e7802 */ /* 0x000fce0000000f00 */
[----:B------:R-:W-:Y:S05]  /*0650*/  CALL.REL.NOINC `($__internal_3_$__cuda_sm3x_div_rn_noftz_f32_slowpath) ;  /* 0x0000000400487944 */ /* 0x000fea0003c00000 */
.L_x_45:
[----:B------:R-:W-:Y:S05]  /*0660*/  BSYNC.RECONVERGENT B0 ;  /* 0x0000000000007941 */ /* 0x000fea0003800200 */
.L_x_44:
[----:B------:R-:W0:Y:S02]  /*0670*/  LDC R3, c[0x0][0x39c] ;  /* 0x0000e700ff037b82 */ /* 0x000e240000000800 */
[----:B0-----:R-:W-:-:S05]  /*0680*/  IMAD.WIDE R6, R3, 0x4, R6 ;  /* 0x0000000403067825 */ /* 0x001fca00078e0206 */
[----:B------:R-:W2:Y:S04]  /*0690*/  LDG.E R3, desc[UR4][R6.64+0x4] ;  /* 0x0000040406037981 */ /* 0x000ea8000c1e1900 */
[----:B------:R-:W2:Y:S01]  /*06a0*/  LDG.E R4, desc[UR4][R6.64+-0x4] ;  /* 0xfffffc0406047981 */ /* 0x000ea2000c1e1900 */
[----:B------:R-:W0:Y:S01]  /*06b0*/  MUFU.RCP R12, R9 ;  /* 0x00000009000c7308 */ /* 0x000e220000001000 */
[----:B------:R-:W-:Y:S01]  /*06c0*/  BSSY.RECONVERGENT B0, `(.L_x_46) ;  /* 0x000000e000007945 */ /* 0x000fe20003800200 */
[----:B0-----:R-:W-:Y:S01]  /*06d0*/  FFMA R5, -R9, R12, 1 ;  /* 0x3f80000009057423 */ /* 0x001fe2000000010c */
[----:B--2---:R-:W-:-:S04]  /*06e0*/  FADD R3, R3, -R4 ;  /* 0x8000000403037221 */ /* 0x004fc80000000000 */
[----:B------:R-:W-:Y:S01]  /*06f0*/  FMUL R10, R3, R0 ;  /* 0x00000000030a7220 */ /* 0x000fe20000400000 */
[----:B------:R-:W-:-:S03]  /*0700*/  FFMA R0, R12, R5, R12 ;  /* 0x000000050c007223 */ /* 0x000fc6000000000c */
[----:B------:R-:W0:Y:S01]  /*0710*/  FCHK P0, R10, R9 ;  /* 0x000000090a007302 */ /* 0x000e220000000000 */
[----:B------:R-:W-:-:S04]  /*0720*/  FFMA R3, R0, R10, RZ ;  /* 0x0000000a00037223 */ /* 0x000fc800000000ff */
[----:B------:R-:W-:-:S04]  /*0730*/  FFMA R4, -R9, R3, R10 ;  /* 0x0000000309047223 */ /* 0x000fc8000000010a */
[----:B------:R-:W-:Y:S01]  /*0740*/  FFMA R0, R0, R4, R3 ;  /* 0x0000000400007223 */ /* 0x000fe20000000003 */
[----:B0-----:R-:W-:Y:S06]  /*0750*/  @!P0 BRA `(.L_x_47) ;  /* 0x0000000000108947 */ /* 0x001fec0003800000 */
[----:B------:R-:W-:Y:S01]  /*0760*/  IMAD.MOV.U32 R0, RZ, RZ, R10 ;  /* 0x000000ffff007224 */ /* 0x000fe200078e000a */
[----:B------:R-:W-:Y:S01]  /*0770*/  MOV R14, 0x7a0 ;  /* 0x000007a0000e7802 */ /* 0x000fe20000000f00 */
[----:B------:R-:W-:-:S07]  /*0780*/  IMAD.MOV.U32 R3, RZ, RZ, R9 ;  /* 0x000000ffff037224 */ /* 0x000fce00078e0009 */
[----:B------:R-:W-:Y:S05]  /*0790*/  CALL.REL.NOINC `($__internal_3_$__cuda_sm3x_div_rn_noftz_f32_slowpath) ;  /* 0x0000000000f87944 */ /* 0x000fea0003c00000 */
.L_x_47:
[----:B------:R-:W-:Y:S05]  /*07a0*/  BSYNC.RECONVERGENT B0 ;  /* 0x0000000000007941 */ /* 0x000fea0003800200 */
.L_x_46:
[----:B------:R-:W0:Y:S01]  /*07b0*/  LDC.64 R4, c[0x0][0x380] ;  /* 0x0000e000ff047b82 */ /* 0x000e220000000a00 */
[----:B------:R-:W1:Y:S01]  /*07c0*/  LDCU UR6, c[0x0][0x3ac] ;  /* 0x00007580ff0677ac */ /* 0x000e620008000800 */
[----:B------:R-:W-:-:S04]  /*07d0*/  FADD R3, R0, R0 ;  /* 0x0000000000037221 */ /* 0x000fc80000000000 */
[----:B------:R-:W-:-:S04]  /*07e0*/  FADD R8, R8, -R3 ;  /* 0x8000000308087221 */ /* 0x000fc80000000000 */
[----:B------:R-:W-:Y:S01]  /*07f0*/  FFMA R8, -R11, R11, R8 ;  /* 0x0000000b0b087223 */ /* 0x000fe20000000108 */
[----:B0-----:R-:W-:-:S04]  /*0800*/  IMAD.WIDE R2, R2, 0x4, R4 ;  /* 0x0000000402027825 */ /* 0x001fc800078e0204 */
[----:B-1----:R-:W-:-:S05]  /*0810*/  FMUL R5, R8, UR6 ;  /* 0x0000000608057c20 */ /* 0x002fca0008400000 */
[----:B------:R-:W-:Y:S01]  /*0820*/  STG.E desc[UR4][R2.64], R5 ;  /* 0x0000000502007986 */ /* 0x000fe2000c101904 */
[----:B------:R-:W-:Y:S05]  /*0830*/  EXIT ;  /* 0x000000000000794d */ /* 0x000fea0003800000 */
        .weak           $__internal_2_$__cuda_sm20_rcp_rn_f32_slowpath
        .type           $__internal_2_$__cuda_sm20_rcp_rn_f32_slowpath,@function
        .size           $__internal_2_$__cuda_sm20_rcp_rn_f32_slowpath,($__internal_3_$__cuda_sm3x_div_rn_noftz_f32_slowpath - $__internal_2_$__cuda_sm20_rcp_rn_f32_slowpath)
$__internal_2_$__cuda_sm20_rcp_rn_f32_slowpath:
[----:B------:R-:W0:Y:S02]  /*0840*/  LDC R0, c[0x0][0x3a8] ;  /* 0x0000ea00ff007b82 */ /* 0x000e240000000800 */
[----:B0-----:R-:W-:-:S04]  /*0850*/  SHF.L.U32 R4, R0, 0x1, RZ ;  /* 0x0000000100047819 */ /* 0x001fc800000006ff */
[----:B------:R-:W-:-:S04]  /*0860*/  SHF.R.U32.HI R3, RZ, 0x18, R4 ;  /* 0x00000018ff037819 */ /* 0x000fc80000011604 */
[----:B------:R-:W-:-:S13]  /*0870*/  ISETP.NE.U32.AND P0, PT, R3, RZ, PT ;  /* 0x000000ff0300720c */ /* 0x000fda0003f05070 */
[----:B------:R-:W-:Y:S05]  /*0880*/  @P0 BRA `(.L_x_48) ;  /* 0x0000000000280947 */ /* 0x000fea0003800000 */
[----:B------:R-:W-:-:S13]  /*0890*/  ISETP.NE.AND P0, PT, R4, RZ, PT ;  /* 0x000000ff0400720c */ /* 0x000fda0003f05270 */
[----:B------:R0:W1:Y:S01]  /*08a0*/  @!P0 MUFU.RCP R3, R0 ;  /* 0x0000000000038308 */ /* 0x0000620000001000 */
[----:B------:R-:W-:Y:S05]  /*08b0*/  @!P0 BRA `(.L_x_49) ;  /* 0x0000000000a48947 */ /* 0x000fea0003800000 */
[----:B------:R-:W-:-:S04]  /*08c0*/  FFMA R4, R0, 1.84467440737095516160e+19, RZ ;  /* 0x5f80000000047823 */ /* 0x000fc800000000ff */
[----:B-1----:R-:W0:Y:S02]  /*08d0*/  MUFU.RCP R3, R4 ;  /* 0x0000000400037308 */ /* 0x002e240000001000 */
[----:B0-----:R-:W-:-:S04]  /*08e0*/  FFMA R0, R4, R3, -1 ;  /* 0xbf80000004007423 */ /* 0x001fc80000000003 */
[----:B------:R-:W-:-:S04]  /*08f0*/  FADD.FTZ R0, -R0, -RZ ;  /* 0x800000ff00007221 */ /* 0x000fc80000010100 */
[----:B------:R-:W-:-:S04]  /*0900*/  FFMA R0, R3, R0, R3 ;  /* 0x0000000003007223 */ /* 0x000fc80000000003 */
[----:B------:R-:W-:Y:S01]  /*0910*/  FFMA R3, R0, 1.84467440737095516160e+19, RZ ;  /* 0x5f80000000037823 */ /* 0x000fe200000000ff */
[----:B------:R-:W-:Y:S06]  /*0920*/  BRA `(.L_x_49) ;  /* 0x0000000000887947 */ /* 0x000fec0003800000 */
.L_x_48:
[----:B------:R-:W-:-:S05]  /*0930*/  VIADD R4, R3, 0xffffff03 ;  /* 0xffffff0303047836 */ /* 0x000fca0000000000 */
[----:B------:R-:W-:-:S13]  /*0940*/  ISETP.GT.U32.AND P0, PT, R4, 0x1, PT ;  /* 0x000000010400780c */ /* 0x000fda0003f04070 */
[----:B------:R-:W-:Y:S05]  /*0950*/  @P0 BRA `(.L_x_50) ;  /* 0x0000000000780947 */ /* 0x000fea0003800000 */
[----:B------:R-:W-:Y:S01]  /*0960*/  LOP3.LUT R5, R0, 0x7fffff, RZ, 0xc0, !PT ;  /* 0x007fffff00057812 */ /* 0x000fe200078ec0ff */
[----:B------:R-:W-:-:S03]  /*0970*/  IMAD.MOV.U32 R11, RZ, RZ, 0x3 ;  /* 0x00000003ff0b7424 */ /* 0x000fc600078e00ff */
[----:B------:R-:W-:Y:S02]  /*0980*/  LOP3.LUT R5, R5, 0x3f800000, RZ, 0xfc, !PT ;  /* 0x3f80000005057812 */ /* 0x000fe400078efcff */
[----:B------:R-:W-:Y:S02]  /*0990*/  SHF.L.U32 R12, R11, R4, RZ ;  /* 0x000000040b0c7219 */ /* 0x000fe400000006ff */
[----:B------:R-:W0:Y:S02]  /*09a0*/  MUFU.RCP R8, R5 ;  /* 0x0000000500087308 */ /* 0x000e240000001000 */
[----:B0-----:R-:W-:-:S04]  /*09b0*/  FFMA R9, R5, R8, -1 ;  /* 0xbf80000005097423 */ /* 0x001fc80000000008 */
[----:B------:R-:W-:-:S04]  /*09c0*/  FADD.FTZ R9, -R9, -RZ ;  /* 0x800000ff09097221 */ /* 0x000fc80000010100 */
[CCC-:B------:R-:W-:Y:S01]  /*09d0*/  FFMA.RM R10, R8.reuse, R9.reuse, R8.reuse ;  /* 0x00000009080a7223 */ /* 0x1c0fe20000004008 */
[----:B------:R-:W-:-:S04]  /*09e0*/  FFMA.RP R9, R8, R9, R8 ;  /* 0x0000000908097223 */ /* 0x000fc80000008008 */
[C---:B------:R-:W-:Y:S02]  /*09f0*/  LOP3.LUT R8, R10.reuse, 0x7fffff, RZ, 0xc0, !PT ;  /* 0x007fffff0a087812 */ /* 0x040fe400078ec0ff */
[----:B------:R-:W-:Y:S02]  /*0a00*/  FSETP.NEU.FTZ.AND P0, PT, R10, R9, PT ;  /* 0x000000090a00720b */ /* 0x000fe40003f1d000 */
[----:B------:R-:W-:Y:S02]  /*0a10*/  LOP3.LUT R9, R8, 0x800000, RZ, 0xfc, !PT ;  /* 0x0080000008097812 */ /* 0x000fe400078efcff */
[----:B------:R-:W-:Y:S02]  /*0a20*/  SEL R8, RZ, 0xffffffff, !P0 ;  /* 0xffffffffff087807 */ /* 0x000fe40004000000 */
[----:B------:R-:W-:Y:S02]  /*0a30*/  LOP3.LUT R5, R12, R9, RZ, 0xc0, !PT ;  /* 0x000000090c057212 */ /* 0x000fe400078ec0ff */
[----:B------:R-:W-:-:S02]  /*0a40*/  IADD3 R8, PT, PT, -R8, RZ, RZ ;  /* 0x000000ff08087210 */ /* 0x000fc40007ffe1ff */
[-C--:B------:R-:W-:Y:S02]  /*0a50*/  SHF.R.U32.HI R5, RZ, R4.reuse, R5 ;  /* 0x00000004ff057219 */ /* 0x080fe40000011605 */
[----:B------:R-:W-:Y:S02]  /*0a60*/  LOP3.LUT P1, RZ, R8, R4, R9, 0xf8, !PT ;  /* 0x0000000408ff7212 */ /* 0x000fe4000782f809 */
[C---:B------:R-:W-:Y:S02]  /*0a70*/  LOP3.LUT P0, RZ, R5.reuse, 0x1, RZ, 0xc0, !PT ;  /* 0x0000000105ff7812 */ /* 0x040fe4000780c0ff */
[----:B------:R-:W-:-:S04]  /*0a80*/  LOP3.LUT P2, RZ, R5, 0x2, RZ, 0xc0, !PT ;  /* 0x0000000205ff7812 */ /* 0x000fc8000784c0ff */
[----:B------:R-:W-:Y:S02]  /*0a90*/  PLOP3.LUT P0, PT, P0, P1, P2, 0xe0, 0x0 ;  /* 0x000000000000781c */ /* 0x000fe40000703c20 */
[----:B------:R-:W-:Y:S02]  /*0aa0*/  LOP3.LUT P1, RZ, R0, 0x7fffff, RZ, 0xc0, !PT ;  /* 0x007fffff00ff7812 */ /* 0x000fe4000782c0ff */
[----:B------:R-:W-:-:S05]  /*0ab0*/  SEL R4, RZ, 0x1, !P0 ;  /* 0x00000001ff047807 */ /* 0x000fca0004000000 */
[----:B------:R-:W-:-:S05]  /*0ac0*/  IMAD.MOV R4, RZ, RZ, -R4 ;  /* 0x000000ffff047224 */ /* 0x000fca00078e0a04 */
[----:B------:R-:W-:Y:S01]  /*0ad0*/  ISETP.GE.AND P0, PT, R4, RZ, PT ;  /* 0x000000ff0400720c */ /* 0x000fe20003f06270 */
[----:B------:R-:W-:-:S05]  /*0ae0*/  VIADD R4, R3, 0xffffff04 ;  /* 0xffffff0403047836 */ /* 0x000fca0000000000 */
[----:B------:R-:W-:-:S07]  /*0af0*/  SHF.R.U32.HI R3, RZ, R4, R9 ;  /* 0x00000004ff037219 */ /* 0x000fce0000011609 */
[----:B------:R-:W-:-:S05]  /*0b00*/  @!P0 IADD3 R3, PT, PT, R3, 0x1, RZ ;  /* 0x0000000103038810 */ /* 0x000fca0007ffe0ff */
[----:B------:R-:W-:-:S05]  /*0b10*/  @!P1 IMAD.SHL.U32 R3, R3, 0x2, RZ ;  /* 0x0000000203039824 */ /* 0x000fca00078e00ff */
[----:B------:R-:W-:Y:S01]  /*0b20*/  LOP3.LUT R3, R3, 0x80000000, R0, 0xf8, !PT ;  /* 0x8000000003037812 */ /* 0x000fe200078ef800 */
[----:B------:R-:W-:Y:S06]  /*0b30*/  BRA `(.L_x_49) ;  /* 0x0000000000047947 */ /* 0x000fec0003800000 */
.L_x_50:
[----:B------:R2:W3:Y:S02]  /*0b40*/  MUFU.RCP R3, R0 ;  /* 0x0000000000037308 */ /* 0x0004e40000001000 */
.L_x_49:
[----:B-1-3--:R-:W-:Y:S01]  /*0b50*/  MOV R8, R3 ;  /* 0x0000000300087202 */ /* 0x00afe20000000f00 */
[----:B------:R-:W-:-:S04]  /*0b60*/  IMAD.MOV.U32 R3, RZ, RZ, 0x0 ;  /* 0x00000000ff037424 */ /* 0x000fc800078e00ff */
[----:B0-2---:R-:W-:Y:S05]  /*0b70*/  RET.REL.NODEC R2 `(_Z6calc_bPfS_S_iiffff) ;  /* 0xfffffff402207950 */ /* 0x005fea0003c3ffff */
        .weak           $__internal_3_$__cuda_sm3x_div_rn_noftz_f32_slowpath
        .type           $__internal_3_$__cuda_sm3x_div_rn_noftz_f32_slowpath,@function
        .size           $__internal_3_$__cuda_sm3x_div_rn_noftz_f32_slowpath,(.L_x_66 - $__internal_3_$__cuda_sm3x_div_rn_noftz_f32_slowpath)
$__internal_3_$__cuda_sm3x_div_rn_noftz_f32_slowpath:
[----:B------:R-:W-:Y:S01]  /*0b80*/  SHF.R.U32.HI R13, RZ, 0x17, R3 ;  /* 0x00000017ff0d7819 */ /* 0x000fe20000011603 */
[----:B------:R-:W-:Y:S01]  /*0b90*/  BSSY.RECONVERGENT B1, `(.L_x_51) ;  /* 0x0000063000017945 */ /* 0x000fe20003800200 */
[----:B------:R-:W-:Y:S02]  /*0ba0*/  SHF.R.U32.HI R15, RZ, 0x17, R0 ;  /* 0x00000017ff0f7819 */ /* 0x000fe40000011600 */
[----:B------:R-:W-:Y:S02]  /*0bb0*/  LOP3.LUT R13, R13, 0xff, RZ, 0xc0, !PT ;  /* 0x000000ff0d0d7812 */ /* 0x000fe400078ec0ff */
[----:B------:R-:W-:Y:S02]  /*0bc0*/  LOP3.LUT R18, R15, 0xff, RZ, 0xc0, !PT ;  /* 0x000000ff0f127812 */ /* 0x000fe400078ec0ff */
[----:B------:R-:W-:Y:S02]  /*0bd0*/  IADD3 R19, PT, PT, R13, -0x1, RZ ;  /* 0xffffffff0d137810 */ /* 0x000fe40007ffe0ff */
[----:B------:R-:W-:Y:S01]  /*0be0*/  MOV R17, R3 ;  /* 0x0000000300117202 */ /* 0x000fe20000000f00 */
[----:B------:R-:W-:Y:S01]  /*0bf0*/  VIADD R16, R18, 0xffffffff ;  /* 0xffffffff12107836 */ /* 0x000fe20000000000 */
        /* <DEDUP_REMOVED lines=22> */
[----:B------:R-:W-:Y:S01]  /*0d60*/  @P0 MOV R15, RZ ;  /* 0x000000ff000f0202 */ /* 0x000fe20000000f00 */
[----:B------:R-:W-:Y:S02]  /*0d70*/  @!P0 IMAD.MOV.U32 R15, RZ, RZ, -0x40 ;  /* 0xffffffc0ff0f8424 */ /* 0x000fe400078e00ff */
[----:B------:R-:W-:Y:S01]  /*0d80*/  @!P0 FFMA R0, R0, 1.84467440737095516160e+19, RZ ;  /* 0x5f80000000008823 */ /* 0x000fe200000000ff */
[----:B------:R-:W-:Y:S02]  /*0d90*/  @!P1 FFMA R17, R3, 1.84467440737095516160e+19, RZ ;  /* 0x5f80000003119823 */ /* 0x000fe400000000ff */
[----:B------:R-:W-:-:S07]  /*0da0*/  @!P1 IADD3 R15, PT, PT, R15, 0x40, RZ ;  /* 0x000000400f0f9810 */ /* 0x000fce0007ffe0ff */
.L_x_52:
[----:B------:R-:W-:Y:S01]  /*0db0*/  LEA R16, R13, 0xc0800000, 0x17 ;  /* 0xc08000000d107811 */ /* 0x000fe200078eb8ff */
[----:B------:R-:W-:Y:S01]  /*0dc0*/  BSSY.RECONVERGENT B2, `(.L_x_57) ;  /* 0x0000036000027945 */ /* 0x000fe20003800200 */
[----:B------:R-:W-:-:S03]  /*0dd0*/  IADD3 R18, PT, PT, R18, -0x7f, RZ ;  /* 0xffffff8112127810 */ /* 0x000fc60007ffe0ff */
[----:B------:R-:W-:Y:S02]  /*0de0*/  IMAD.IADD R20, R17, 0x1, -R16 ;  /* 0x0000000111147824 */ /* 0x000fe400078e0a10 */
[C---:B------:R-:W-:Y:S01]  /*0df0*/  IMAD R0, R18.reuse, -0x800000, R0 ;  /* 0xff80000012007824 */ /* 0x040fe200078e0200 */
[----:B------:R-:W-:Y:S01]  /*0e00*/  IADD3 R18, PT, PT, R18, 0x7f, -R13 ;  /* 0x0000007f12127810 */ /* 0x000fe20007ffe80d */
[----:B------:R-:W0:Y:S01]  /*0e10*/  MUFU.RCP R17, R20 ;  /* 0x0000001400117308 */ /* 0x000e220000001000 */
[----:B------:R-:W-:-:S03]  /*0e20*/  FADD.FTZ R19, -R20, -RZ ;  /* 0x800000ff14137221 */ /* 0x000fc60000010100 */
[----:B------:R-:W-:Y:S02]  /*0e30*/  IMAD.IADD R18, R18, 0x1, R15 ;  /* 0x0000000112127824 */ /* 0x000fe400078e020f */
        /* <DEDUP_REMOVED lines=9> */
[----:B------:R-:W-:-:S05]  /*0ed0*/  IADD3 R20, PT, PT, R13, R18, RZ ;  /* 0x000000120d147210 */ /* 0x000fca0007ffe0ff */
        /* <DEDUP_REMOVED lines=10> */
[-CC-:B------:R-:W-:Y:S01]  /*0f80*/  FFMA.RZ R13, R17, R19.reuse, R16.reuse ;  /* 0x00000013110d7223 */ /* 0x180fe2000000c010 */
[C---:B------:R-:W-:Y:S02]  /*0f90*/  IADD3 R18, PT, PT, R20.reuse, 0x20, RZ ;  /* 0x0000002014127810 */ /* 0x040fe40007ffe0ff */
[C---:B------:R-:W-:Y:S02]  /*0fa0*/  ISETP.NE.AND P2, PT, R20.reuse, RZ, PT ;  /* 0x000000ff1400720c */ /* 0x040fe40003f45270 */
[----:B------:R-:W-:Y:S01]  /*0fb0*/  LOP3.LUT R15, R13, 0x7fffff, RZ, 0xc0, !PT ;  /* 0x007fffff0d0f7812 */ /* 0x000fe200078ec0ff */
[CCC-:B------:R-:W-:Y:S01]  /*0fc0*/  FFMA.RP R13, R17.reuse, R19.reuse, R16.reuse ;  /* 0x00000013110d7223 */ /* 0x1c0fe20000008010 */
[----:B------:R-:W-:Y:S01]  /*0fd0*/  FFMA.RM R16, R17, R19, R16 ;  /* 0x0000001311107223 */ /* 0x000fe20000004010 */
[----:B------:R-:W-:Y:S01]  /*0fe0*/  IMAD.MOV R17, RZ, RZ, -R20 ;  /* 0x000000ffff117224 */ /* 0x000fe200078e0a14 */
[----:B------:R-:W-:Y:S02]  /*0ff0*/  LOP3.LUT R15, R15, 0x800000, RZ, 0xfc, !PT ;  /* 0x008000000f0f7812 */ /* 0x000fe400078efcff */
[----:B------:R-:W-:-:S02]  /*1000*/  ISETP.NE.AND P1, PT, R20, RZ, PT ;  /* 0x000000ff1400720c */ /* 0x000fc40003f25270 */
[----:B------:R-:W-:Y:S02]  /*1010*/  SHF.L.U32 R18, R15, R18, RZ ;  /* 0x000000120f127219 */ /* 0x000fe400000006ff */
[----:B------:R-:W-:Y:S02]  /*1020*/  FSETP.NEU.FTZ.AND P0, PT, R13, R16, PT ;  /* 0x000000100d00720b */ /* 0x000fe40003f1d000 */
[----:B------:R-:W-:Y:S02]  /*1030*/  SEL R16, R17, RZ, P2 ;  /* 0x000000ff11107207 */ /* 0x000fe40001000000 */
[----:B------:R-:W-:Y:S02]  /*1040*/  ISETP.NE.AND P1, PT, R18, RZ, P1 ;  /* 0x000000ff1200720c */ /* 0x000fe40000f25270 */
[----:B------:R-:W-:Y:S02]  /*1050*/  SHF.R.U32.HI R16, RZ, R16, R15 ;  /* 0x00000010ff107219 */ /* 0x000fe4000001160f */
[----:B------:R-:W-:-:S02]  /*1060*/  PLOP3.LUT P0, PT, P0, P1, PT, 0xf8, 0x8f ;  /* 0x00000000008f781c */ /* 0x000fc40000703f70 */
[----:B------:R-:W-:Y:S02]  /*1070*/  SHF.R.U32.HI R18, RZ, 0x1, R16 ;  /* 0x00000001ff127819 */ /* 0x000fe40000011610 */
[----:B------:R-:W-:-:S04]  /*1080*/  SEL R13, RZ, 0x1, !P0 ;  /* 0x00000001ff0d7807 */ /* 0x000fc80004000000 */
[----:B------:R-:W-:-:S04]  /*1090*/  LOP3.LUT R13, R13, 0x1, R18, 0xf8, !PT ;  /* 0x000000010d0d7812 */ /* 0x000fc800078ef812 */
[----:B------:R-:W-:-:S04]  /*10a0*/  LOP3.LUT R13, R13, R16, RZ, 0xc0, !PT ;  /* 0x000000100d0d7212 */ /* 0x000fc800078ec0ff */
[----:B------:R-:W-:-:S04]  /*10b0*/  IADD3 R13, PT, PT, R18, R13, RZ ;  /* 0x0000000d120d7210 */ /* 0x000fc80007ffe0ff */
[----:B------:R-:W-:Y:S01]  /*10c0*/  LOP3.LUT R0, R13, R0, RZ, 0xfc, !PT ;  /* 0x000000000d007212 */ /* 0x000fe200078efcff */
[----:B------:R-:W-:Y:S06]  /*10d0*/  BRA `(.L_x_60) ;  /* 0x0000000000107947 */ /* 0x000fec0003800000 */
.L_x_59:
[----:B------:R-:W-:-:S04]  /*10e0*/  LOP3.LUT R0, R0, 0x80000000, RZ, 0xc0, !PT ;  /* 0x8000000000007812 */ /* 0x000fc800078ec0ff */
[----:B------:R-:W-:Y:S01]  /*10f0*/  LOP3.LUT R0, R0, 0x7f800000, RZ, 0xfc, !PT ;  /* 0x7f80000000007812 */ /* 0x000fe200078efcff */
[----:B------:R-:W-:Y:S06]  /*1100*/  BRA `(.L_x_60) ;  /* 0x0000000000047947 */ /* 0x000fec0003800000 */
.L_x_58:
[----:B------:R-:W-:-:S07]  /*1110*/  IMAD R0, R18, 0x800000, R0 ;  /* 0x0080000012007824 */ /* 0x000fce00078e0200 */
.L_x_60:
[----:B------:R-:W-:Y:S05]  /*1120*/  BSYNC.RECONVERGENT B2 ;  /* 0x0000000000027941 */ /* 0x000fea0003800200 */
.L_x_57:
[----:B------:R-:W-:Y:S05]  /*1130*/  BRA `(.L_x_61) ;  /* 0x0000000000207947 */ /* 0x000fea0003800000 */
.L_x_56:
[----:B------:R-:W-:-:S04]  /*1140*/  LOP3.LUT R0, R17, 0x80000000, R0, 0x48, !PT ;  /* 0x8000000011007812 */ /* 0x000fc800078e4800 */
[----:B------:R-:W-:Y:S01]  /*1150*/  LOP3.LUT R0, R0, 0x7f800000, RZ, 0xfc, !PT ;  /* 0x7f80000000007812 */ /* 0x000fe200078efcff */
[----:B------:R-:W-:Y:S06]  /*1160*/  BRA `(.L_x_61) ;  /* 0x0000000000147947 */ /* 0x000fec0003800000 */
.L_x_55:
[----:B------:R-:W-:Y:S01]  /*1170*/  LOP3.LUT R0, R17, 0x80000000, R0, 0x48, !PT ;  /* 0x8000000011007812 */ /* 0x000fe200078e4800 */
[----:B------:R-:W-:Y:S06]  /*1180*/  BRA `(.L_x_61) ;  /* 0x00000000000c7947 */ /* 0x000fec0003800000 */
.L_x_54:
[----:B------:R-:W0:Y:S01]  /*1190*/  MUFU.RSQ R0, -QNAN ;  /* 0xffc0000000007908 */ /* 0x000e220000001400 */
[----:B------:R-:W-:Y:S05]  /*11a0*/  BRA `(.L_x_61) ;  /* 0x0000000000047947 */ /* 0x000fea0003800000 */
.L_x_53:
[----:B------:R-:W-:-:S07]  /*11b0*/  FADD.FTZ R0, R0, R3 ;  /* 0x0000000300007221 */ /* 0x000fce0000010000 */
.L_x_61:
[----:B------:R-:W-:Y:S05]  /*11c0*/  BSYNC.RECONVERGENT B1 ;  /* 0x0000000000017941 */ /* 0x000fea0003800200 */
.L_x_51:
[----:B------:R-:W-:-:S04]  /*11d0*/  HFMA2 R15, -RZ, RZ, 0, 0 ;  /* 0x00000000ff0f7431 */ /* 0x000fc800000001ff */
[----:B0-----:R-:W-:Y:S05]  /*11e0*/  RET.REL.NODEC R14 `(_Z6calc_bPfS_S_iiffff) ;  /* 0xffffffec0e847950 */ /* 0x001fea0003c3ffff */
.L_x_62:
        /* <DEDUP_REMOVED lines=9> */
.L_x_66:


//--------------------- .nv.shared.reserved.0     --------------------------
	.section	.nv.shared.reserved.0,"aw",@nobits
	.weak		__nv_reservedSMEM_offset_0_alias
	.size		__nv_reservedSMEM_offset_0_alias, 0, 64
	.other		__nv_reservedSMEM_offset_0_alias,@"STO_CUDA_RESERVED_SHARED STV_DEFAULT"
__nv_reservedSMEM_offset_0_alias:
	.zero		0
	.zero		64


//--------------------- .nv.constant0._Z4copyPfS_ii --------------------------
	.section	.nv.constant0._Z4copyPfS_ii,"a",@progbits
	.sectionflags	@""
	.align	4
.nv.constant0._Z4copyPfS_ii:
	.zero		920


//--------------------- .nv.constant0._Z8calc_u_vPfS_S_S_S_iifffff --------------------------
	.section	.nv.constant0._Z8calc_u_vPfS_S_S_S_iifffff,"a",@progbits
	.sectionflags	@""
	.align	4
.nv.constant0._Z8calc_u_vPfS_S_S_S_iifffff:
	.zero		964


//--------------------- .nv.constant0._Z6calc_pPfS_S_iiff --------------------------
	.section	.nv.constant0._Z6calc_pPfS_S_iiff,"a",@progbits
	.sectionflags	@""
	.align	4
.nv.constant0._Z6calc_pPfS_S_iiff:
	.zero		936


//--------------------- .nv.constant0._Z6calc_bPfS_S_iiffff --------------------------
	.section	.nv.constant0._Z6calc_bPfS_S_iiffff,"a",@progbits
	.sectionflags	@""
	.align	4
.nv.constant0._Z6calc_bPfS_S_iiffff:
	.zero		944


//--------------------- SYMBOLS --------------------------

	.type		.nv.reservedSmem.offset0,@object
	.size		.nv.reservedSmem.offset0,0x4
